//
// Generated by NVIDIA NVVM Compiler
//
// Compiler Build ID: CL-36424714
// Cuda compilation tools, release 13.0, V13.0.88
// Based on NVVM 20.0.0
//

.version 9.0
.target sm_100
.address_size 64

	// .globl	run_permutations
.extern .func  (.param .b32 func_retval0) vprintf
(
	.param .b64 vprintf_param_0,
	.param .b64 vprintf_param_1
)
;
.global .align 1 .b8 $str[12] = {70, 97, 99, 116, 58, 32, 37, 108, 108, 117, 10};

.visible .entry run_permutations(
	.param .u64 .ptr .align 1 run_permutations_param_0,
	.param .u64 .ptr .align 1 run_permutations_param_1,
	.param .u64 .ptr .align 1 run_permutations_param_2,
	.param .u8 run_permutations_param_3,
	.param .u64 run_permutations_param_4
)
{
	.local .align 16 .b8 	__local_depot0[64];
	.reg .b64 	%SP;
	.reg .b64 	%SPL;
	.reg .pred 	%p<123>;
	.reg .b16 	%rs<321>;
	.reg .b32 	%r<179>;
	.reg .b64 	%rd<492>;

	mov.u64 	%SPL, __local_depot0;
	cvta.local.u64 	%SP, %SPL;
	ld.param.u64 	%rd149, [run_permutations_param_0];
	ld.param.u64 	%rd150, [run_permutations_param_1];
	ld.param.u64 	%rd147, [run_permutations_param_2];
	ld.param.u8 	%rs82, [run_permutations_param_3];
	ld.param.u64 	%rd148, [run_permutations_param_4];
	cvta.to.global.u64 	%rd1, %rd149;
	cvta.to.global.u64 	%rd2, %rd150;
	add.u64 	%rd3, %SPL, 0;
	add.u64 	%rd4, %SPL, 16;
	add.u64 	%rd5, %SPL, 32;
	add.u64 	%rd154, %SP, 48;
	add.u64 	%rd155, %SPL, 48;
	st.local.u64 	[%rd155], %rd148;
	mov.u64 	%rd156, $str;
	cvta.global.u64 	%rd157, %rd156;
	{ // callseq 0, 0
	.param .b64 param0;
	st.param.b64 	[param0], %rd157;
	.param .b64 param1;
	st.param.b64 	[param1], %rd154;
	.param .b32 retval0;
	call.uni (retval0), 
	vprintf, 
	(
	param0, 
	param1
	);
	ld.param.b32 	%r26, [retval0];
	} // callseq 0
	mov.u32 	%r28, %ctaid.x;
	mov.u32 	%r29, %ntid.x;
	mov.u32 	%r30, %tid.x;
	mad.lo.s32 	%r31, %r28, %r29, %r30;
	cvt.u64.u32 	%rd6, %r31;
	mov.u32 	%r32, %nctaid.x;
	mul.lo.s32 	%r33, %r29, %r32;
	cvt.u64.u32 	%rd7, %r33;
	and.b64  	%rd158, %rd148, -4294967296;
	setp.ne.s64 	%p5, %rd158, 0;
	@%p5 bra 	$L__BB0_2;
	cvt.u32.u64 	%r34, %rd7;
	cvt.u32.u64 	%r35, %rd148;
	div.u32 	%r36, %r35, %r34;
	cvt.u64.u32 	%rd446, %r36;
	bra.uni 	$L__BB0_3;
$L__BB0_2:
	div.u64 	%rd446, %rd148, %rd7;
$L__BB0_3:
	add.s64 	%rd159, %rd446, 1;
	add.s64 	%rd11, %rd159, %rd6;
	setp.lt.u64 	%p6, %rd11, %rd148;
	sub.s64 	%rd160, %rd148, %rd6;
	selp.b64 	%rd12, %rd159, %rd160, %p6;
	cvta.to.global.u64 	%rd161, %rd147;
	shl.b64 	%rd162, %rd6, 4;
	add.s64 	%rd163, %rd161, %rd162;
	add.s64 	%rd13, %rd163, 8;
	mov.b16 	%rs83, 255;
	st.global.u8 	[%rd163+8], %rs83;
	setp.eq.s64 	%p7, %rd12, 0;
	@%p7 bra 	$L__BB0_134;
	setp.ne.s16 	%p8, %rs82, 0;
	add.s16 	%rs1, %rs82, -1;
	cvt.u32.u16 	%r1, %rs82;
	cvt.u64.u16 	%rd14, %rs82;
	cvt.u32.u16 	%r37, %rs1;
	and.b32  	%r2, %r37, 255;
	@%p8 bra 	$L__BB0_16;
	min.u64 	%rd444, %rd148, %rd11;
	and.b64  	%rd450, %rd12, 3;
	sub.s64 	%rd445, %rd6, %rd444;
	setp.gt.u64 	%p113, %rd445, -4;
	mov.b64 	%rd449, 0;
	mov.pred 	%p122, 0;
	@%p113 bra 	$L__BB0_11;
	and.b64  	%rd449, %rd12, -4;
	mov.pred 	%p120, 0;
	mov.b16 	%rs279, 255;
	mov.u64 	%rd447, %rd6;
	mov.u64 	%rd448, %rd449;
$L__BB0_7:
	@%p120 bra 	$L__BB0_9;
	mov.b16 	%rs279, 0;
	st.global.u8 	[%rd13], %rs279;
	st.global.u64 	[%rd13+-8], %rd447;
$L__BB0_9:
	add.s64 	%rd448, %rd448, -4;
	add.s64 	%rd447, %rd447, 4;
	setp.ne.s64 	%p116, %rd448, 0;
	mov.pred 	%p120, -1;
	@%p116 bra 	$L__BB0_7;
	and.b16  	%rs276, %rs279, 255;
	setp.eq.s16 	%p122, %rs276, 0;
$L__BB0_11:
	setp.eq.s64 	%p117, %rd450, 0;
	@%p117 bra 	$L__BB0_134;
	add.s64 	%rd451, %rd449, %rd6;
$L__BB0_13:
	.pragma "nounroll";
	@%p122 bra 	$L__BB0_15;
	mov.b16 	%rs277, 0;
	st.global.u8 	[%rd13], %rs277;
	st.global.u64 	[%rd13+-8], %rd451;
$L__BB0_15:
	add.s64 	%rd451, %rd451, 1;
	add.s64 	%rd450, %rd450, -1;
	setp.eq.s64 	%p119, %rd450, 0;
	mov.pred 	%p122, -1;
	@%p119 bra 	$L__BB0_134;
	bra.uni 	$L__BB0_13;
$L__BB0_16:
	and.b16  	%rs84, %rs1, 255;
	setp.ne.s16 	%p9, %rs84, 0;
	@%p9 bra 	$L__BB0_39;
	add.s32 	%r3, %r1, -1;
	and.b32  	%r159, %r3, -4;
	neg.s32 	%r4, %r159;
	mov.b64 	%rd452, 0;
	mov.b16 	%rs283, 255;
	cvt.u32.u64 	%r160, %rd14;
	cvt.u32.u64 	%r161, %rd148;
	div.u32 	%r162, %r161, %r160;
	cvt.u64.u32 	%rd29, %r162;
	and.b32  	%r7, %r3, 3;
$L__BB0_18:
	add.s64 	%rd28, %rd452, %rd6;
	setp.ne.s64 	%p93, %rd158, 0;
	@%p93 bra 	$L__BB0_20;
	mov.u64 	%rd453, %rd29;
	bra.uni 	$L__BB0_21;
$L__BB0_20:
	div.u64 	%rd453, %rd148, %rd14;
$L__BB0_21:
	or.b64  	%rd427, %rd28, %rd453;
	and.b64  	%rd428, %rd427, -4294967296;
	setp.ne.s64 	%p94, %rd428, 0;
	@%p94 bra 	$L__BB0_23;
	cvt.u32.u64 	%r163, %rd453;
	cvt.u32.u64 	%r164, %rd28;
	div.u32 	%r165, %r164, %r163;
	cvt.u64.u32 	%rd454, %r165;
	bra.uni 	$L__BB0_24;
$L__BB0_23:
	div.u64 	%rd454, %rd28, %rd453;
$L__BB0_24:
	st.local.u8 	[%rd3], %rd454;
	and.b64  	%rd429, %rd454, 255;
	add.s64 	%rd430, %rd4, %rd429;
	ld.local.u8 	%rs239, [%rd430];
	st.local.u8 	[%rd430+1], %rs239;
	st.local.u8 	[%rd430], %rs82;
	ld.global.u8 	%rs6, [%rd1];
	ld.local.u8 	%rs7, [%rd4];
	setp.eq.s16 	%p95, %rs82, 1;
	@%p95 bra 	$L__BB0_25;
	bra.uni 	$L__BB0_32;
$L__BB0_25:
	setp.eq.s16 	%p108, %rs6, 255;
	mov.b16 	%rs286, 0;
	@%p108 bra 	$L__BB0_27;
	ld.global.u8 	%rs287, [%rd1+1];
	add.s16 	%rs286, %rs6, 1;
$L__BB0_27:
	and.b16  	%rs271, %rs286, 255;
	setp.eq.s16 	%p109, %rs271, 0;
	@%p109 bra 	$L__BB0_29;
	shl.b64 	%rd441, %rd28, 1;
	add.s64 	%rd442, %rd2, %rd441;
	st.global.u8 	[%rd442], %rs286;
	st.global.u8 	[%rd442+1], %rs287;
	ld.global.u8 	%rs283, [%rd13];
$L__BB0_29:
	and.b16  	%rs272, %rs283, 255;
	setp.ge.u16 	%p110, %rs271, %rs272;
	@%p110 bra 	$L__BB0_31;
	st.global.v2.u8 	[%rd13], {%rs286, %rs287};
	st.global.u64 	[%rd13+-8], %rd28;
	mov.u16 	%rs283, %rs286;
$L__BB0_31:
	add.s64 	%rd452, %rd452, 1;
	setp.lt.u64 	%p111, %rd452, %rd12;
	@%p111 bra 	$L__BB0_18;
	bra.uni 	$L__BB0_134;
$L__BB0_32:
	add.s16 	%rs241, %rs82, -2;
	and.b16  	%rs242, %rs241, 255;
	setp.lt.u16 	%p96, %rs242, 3;
	mov.b16 	%rs285, 0;
	@%p96 bra 	$L__BB0_35;
	mov.b16 	%rs285, 0;
	mov.u32 	%r173, %r4;
$L__BB0_34:
	cvt.u64.u16 	%rd431, %rs285;
	and.b64  	%rd432, %rd431, 255;
	not.b64 	%rd433, %rd432;
	add.s64 	%rd434, %rd433, %rd14;
	add.s64 	%rd435, %rd4, %rd434;
	ld.local.u8 	%rs244, [%rd435];
	setp.gt.u16 	%p97, %rs244, %rs7;
	selp.s16 	%rs246, -1, 0, %p97;
	add.s16 	%rs247, %rs244, %rs246;
	add.s64 	%rd436, %rd5, %rd432;
	ld.local.u8 	%rs248, [%rd435+-1];
	setp.gt.u16 	%p98, %rs248, %rs7;
	selp.s16 	%rs249, -1, 0, %p98;
	add.s16 	%rs250, %rs248, %rs249;
	ld.local.u8 	%rs251, [%rd435+-2];
	setp.gt.u16 	%p99, %rs251, %rs7;
	selp.s16 	%rs252, -1, 0, %p99;
	add.s16 	%rs253, %rs251, %rs252;
	ld.local.u8 	%rs254, [%rd435+-3];
	setp.gt.u16 	%p100, %rs254, %rs7;
	selp.s16 	%rs255, -1, 0, %p100;
	add.s16 	%rs256, %rs254, %rs255;
	cvt.u32.u16 	%r166, %rs256;
	cvt.u32.u16 	%r167, %rs253;
	prmt.b32 	%r168, %r167, %r166, 0x3340U;
	cvt.u32.u16 	%r169, %rs250;
	cvt.u32.u16 	%r170, %rs247;
	prmt.b32 	%r171, %r170, %r169, 0x3340U;
	prmt.b32 	%r172, %r171, %r168, 0x5410U;
	st.local.u32 	[%rd436], %r172;
	add.s16 	%rs285, %rs285, 4;
	add.s32 	%r173, %r173, 4;
	setp.eq.s32 	%p101, %r173, 0;
	@%p101 bra 	$L__BB0_35;
	bra.uni 	$L__BB0_34;
$L__BB0_35:
	setp.eq.s32 	%p102, %r7, 0;
	@%p102 bra 	$L__BB0_25;
	cvt.u64.u16 	%rd437, %rs285;
	and.b64  	%rd438, %rd437, 255;
	not.b64 	%rd439, %rd438;
	add.s64 	%rd440, %rd439, %rd14;
	add.s64 	%rd36, %rd4, %rd440;
	ld.local.u8 	%rs257, [%rd36];
	setp.gt.u16 	%p103, %rs257, %rs7;
	selp.s16 	%rs259, -1, 0, %p103;
	add.s16 	%rs260, %rs257, %rs259;
	add.s64 	%rd37, %rd5, %rd438;
	st.local.u8 	[%rd37], %rs260;
	setp.eq.s32 	%p104, %r7, 1;
	@%p104 bra 	$L__BB0_25;
	ld.local.u8 	%rs261, [%rd36+-1];
	setp.gt.u16 	%p105, %rs261, %rs7;
	selp.s16 	%rs263, -1, 0, %p105;
	add.s16 	%rs264, %rs261, %rs263;
	st.local.u8 	[%rd37+1], %rs264;
	setp.eq.s32 	%p106, %r7, 2;
	@%p106 bra 	$L__BB0_25;
	ld.local.u8 	%rs265, [%rd36+-2];
	setp.gt.u16 	%p107, %rs265, %rs7;
	selp.s16 	%rs267, -1, 0, %p107;
	add.s16 	%rs268, %rs265, %rs267;
	st.local.u8 	[%rd37+2], %rs268;
	bra.uni 	$L__BB0_25;
$L__BB0_39:
	add.s16 	%rs18, %rs82, -2;
	add.s16 	%rs87, %rs82, 15;
	and.b16  	%rs88, %rs87, 15;
	add.s16 	%rs19, %rs88, -1;
	add.s16 	%rs89, %rs82, 7;
	and.b16  	%rs90, %rs89, 7;
	add.s16 	%rs20, %rs90, -1;
	and.b16  	%rs21, %rs82, 252;
	and.b16  	%rs22, %rs1, 240;
	and.b16  	%rs23, %rs87, 7;
	and.b16  	%rs24, %rs89, 3;
	mov.b64 	%rd455, 0;
	mov.b16 	%rs320, 255;
	add.s32 	%r117, %r1, -1;
	and.b16  	%rs194, %rs18, 255;
$L__BB0_40:
	setp.gt.u16 	%p10, %rs82, 3;
	add.s64 	%rd39, %rd455, %rd6;
	mov.b16 	%rs291, 0;
	mov.u64 	%rd456, %rd39;
	mov.u64 	%rd457, %rd148;
	mov.u16 	%rs292, %rs291;
	@%p10 bra 	$L__BB0_69;
$L__BB0_41:
	and.b16  	%rs100, %rs82, 3;
	setp.eq.s16 	%p20, %rs100, 0;
	mov.u16 	%rs293, %rs1;
	mov.u16 	%rs294, %rs82;
	@%p20 bra 	$L__BB0_64;
	setp.eq.s16 	%p21, %rs100, 1;
	@%p21 bra 	$L__BB0_56;
	sub.s16 	%rs101, %rs82, %rs291;
	cvt.u64.u16 	%rd188, %rs101;
	and.b64  	%rd42, %rd188, 255;
	and.b64  	%rd189, %rd457, -4294967296;
	setp.ne.s64 	%p22, %rd189, 0;
	@%p22 bra 	$L__BB0_45;
	cvt.u32.u64 	%r77, %rd42;
	cvt.u32.u64 	%r78, %rd457;
	div.u32 	%r79, %r78, %r77;
	cvt.u64.u32 	%rd458, %r79;
	bra.uni 	$L__BB0_46;
$L__BB0_45:
	div.u64 	%rd458, %rd457, %rd42;
$L__BB0_46:
	or.b64  	%rd190, %rd456, %rd458;
	and.b64  	%rd191, %rd190, -4294967296;
	setp.ne.s64 	%p23, %rd191, 0;
	@%p23 bra 	$L__BB0_48;
	cvt.u32.u64 	%r80, %rd458;
	cvt.u32.u64 	%r81, %rd456;
	div.u32 	%r82, %r81, %r80;
	mul.lo.s32 	%r83, %r82, %r80;
	sub.s32 	%r84, %r81, %r83;
	cvt.u64.u32 	%rd459, %r82;
	cvt.u64.u32 	%rd460, %r84;
	bra.uni 	$L__BB0_49;
$L__BB0_48:
	div.u64 	%rd459, %rd456, %rd458;
	mul.lo.s64 	%rd192, %rd459, %rd458;
	sub.s64 	%rd460, %rd456, %rd192;
$L__BB0_49:
	cvt.u64.u16 	%rd193, %rs291;
	add.s64 	%rd52, %rd3, %rd193;
	st.local.u8 	[%rd52], %rd459;
	not.b16 	%rs102, %rs291;
	add.s16 	%rs103, %rs82, %rs102;
	cvt.u64.u16 	%rd194, %rs103;
	and.b64  	%rd53, %rd194, 255;
	and.b64  	%rd195, %rd458, -4294967296;
	setp.ne.s64 	%p24, %rd195, 0;
	@%p24 bra 	$L__BB0_51;
	cvt.u32.u64 	%r85, %rd53;
	cvt.u32.u64 	%r86, %rd458;
	div.u32 	%r87, %r86, %r85;
	cvt.u64.u32 	%rd457, %r87;
	bra.uni 	$L__BB0_52;
$L__BB0_51:
	div.u64 	%rd457, %rd458, %rd53;
$L__BB0_52:
	or.b64  	%rd196, %rd460, %rd457;
	and.b64  	%rd197, %rd196, -4294967296;
	setp.ne.s64 	%p25, %rd197, 0;
	@%p25 bra 	$L__BB0_54;
	cvt.u32.u64 	%r88, %rd457;
	cvt.u32.u64 	%r89, %rd460;
	div.u32 	%r90, %r89, %r88;
	mul.lo.s32 	%r91, %r90, %r88;
	sub.s32 	%r92, %r89, %r91;
	cvt.u64.u32 	%rd462, %r90;
	cvt.u64.u32 	%rd456, %r92;
	bra.uni 	$L__BB0_55;
$L__BB0_54:
	div.u64 	%rd462, %rd460, %rd457;
	mul.lo.s64 	%rd198, %rd462, %rd457;
	sub.s64 	%rd456, %rd460, %rd198;
$L__BB0_55:
	st.local.u8 	[%rd52+1], %rd462;
	add.s16 	%rs291, %rs291, 2;
$L__BB0_56:
	and.b16  	%rs104, %rs82, 1;
	setp.eq.b16 	%p26, %rs104, 1;
	not.pred 	%p27, %p26;
	mov.u16 	%rs293, %rs1;
	mov.u16 	%rs294, %rs82;
	@%p27 bra 	$L__BB0_64;
	sub.s16 	%rs105, %rs82, %rs291;
	cvt.u64.u16 	%rd199, %rs105;
	and.b64  	%rd65, %rd199, 255;
	and.b64  	%rd200, %rd457, -4294967296;
	setp.ne.s64 	%p28, %rd200, 0;
	@%p28 bra 	$L__BB0_59;
	cvt.u32.u64 	%r93, %rd65;
	cvt.u32.u64 	%r94, %rd457;
	div.u32 	%r95, %r94, %r93;
	cvt.u64.u32 	%rd466, %r95;
	bra.uni 	$L__BB0_60;
$L__BB0_59:
	div.u64 	%rd466, %rd457, %rd65;
$L__BB0_60:
	or.b64  	%rd201, %rd456, %rd466;
	and.b64  	%rd202, %rd201, -4294967296;
	setp.ne.s64 	%p29, %rd202, 0;
	@%p29 bra 	$L__BB0_62;
	cvt.u32.u64 	%r96, %rd466;
	cvt.u32.u64 	%r97, %rd456;
	div.u32 	%r98, %r97, %r96;
	cvt.u64.u32 	%rd467, %r98;
	bra.uni 	$L__BB0_63;
$L__BB0_62:
	div.u64 	%rd467, %rd456, %rd466;
$L__BB0_63:
	cvt.u64.u16 	%rd203, %rs291;
	and.b64  	%rd204, %rd203, 255;
	add.s64 	%rd205, %rd3, %rd204;
	st.local.u8 	[%rd205], %rd467;
	mov.u16 	%rs293, %rs1;
	mov.u16 	%rs294, %rs82;
$L__BB0_64:
	mov.u16 	%rs35, %rs293;
	cvt.u64.u16 	%rd206, %rs35;
	and.b64  	%rd207, %rd206, 255;
	add.s64 	%rd208, %rd3, %rd207;
	ld.local.u8 	%rd209, [%rd208];
	add.s64 	%rd210, %rd4, %rd209;
	ld.local.u8 	%rs106, [%rd210];
	st.local.u8 	[%rd210+1], %rs106;
	st.local.u8 	[%rd210], %rs294;
	add.s16 	%rs293, %rs35, -1;
	and.b16  	%rs107, %rs293, 255;
	setp.lt.u16 	%p30, %rs107, %rs82;
	mov.u16 	%rs294, %rs35;
	@%p30 bra 	$L__BB0_64;
	mov.b16 	%rs317, 255;
	mov.b32 	%r174, 0;
$L__BB0_66:
	not.b32 	%r100, %r174;
	add.s32 	%r9, %r100, %r1;
	cvt.u64.u32 	%rd114, %r174;
	add.s64 	%rd211, %rd4, %rd114;
	ld.local.u8 	%rs40, [%rd211];
	setp.eq.s32 	%p31, %r174, 0;
	@%p31 bra 	$L__BB0_99;
	cvt.u32.u64 	%r101, %rd114;
	and.b32  	%r10, %r101, 3;
	setp.lt.u32 	%p32, %r101, 4;
	mov.b16 	%rs298, 0;
	@%p32 bra 	$L__BB0_95;
	cvt.u32.u64 	%r103, %rd114;
	and.b32  	%r11, %r103, 2147483644;
	mov.b32 	%r175, 0;
	mov.b16 	%rs298, 0;
	bra.uni 	$L__BB0_94;
$L__BB0_69:
	.pragma "nounroll";
	sub.s16 	%rs92, %rs82, %rs292;
	cvt.u64.u16 	%rd165, %rs92;
	and.b64  	%rd74, %rd165, 255;
	and.b64  	%rd166, %rd457, -4294967296;
	setp.ne.s64 	%p11, %rd166, 0;
	@%p11 bra 	$L__BB0_71;
	cvt.u32.u64 	%r38, %rd74;
	cvt.u32.u64 	%r39, %rd457;
	div.u32 	%r40, %r39, %r38;
	cvt.u64.u32 	%rd468, %r40;
	bra.uni 	$L__BB0_72;
$L__BB0_71:
	div.u64 	%rd468, %rd457, %rd74;
$L__BB0_72:
	or.b64  	%rd167, %rd456, %rd468;
	and.b64  	%rd168, %rd167, -4294967296;
	setp.ne.s64 	%p12, %rd168, 0;
	@%p12 bra 	$L__BB0_74;
	cvt.u32.u64 	%r41, %rd468;
	cvt.u32.u64 	%r42, %rd456;
	div.u32 	%r43, %r42, %r41;
	mul.lo.s32 	%r44, %r43, %r41;
	sub.s32 	%r45, %r42, %r44;
	cvt.u64.u32 	%rd469, %r43;
	cvt.u64.u32 	%rd470, %r45;
	bra.uni 	$L__BB0_75;
$L__BB0_74:
	div.u64 	%rd469, %rd456, %rd468;
	mul.lo.s64 	%rd169, %rd469, %rd468;
	sub.s64 	%rd470, %rd456, %rd169;
$L__BB0_75:
	cvt.u16.u64 	%rs31, %rd469;
	not.b16 	%rs93, %rs292;
	add.s16 	%rs94, %rs82, %rs93;
	cvt.u64.u16 	%rd170, %rs94;
	and.b64  	%rd84, %rd170, 255;
	and.b64  	%rd171, %rd468, -4294967296;
	setp.ne.s64 	%p13, %rd171, 0;
	@%p13 bra 	$L__BB0_77;
	cvt.u32.u64 	%r46, %rd84;
	cvt.u32.u64 	%r47, %rd468;
	div.u32 	%r48, %r47, %r46;
	cvt.u64.u32 	%rd471, %r48;
	bra.uni 	$L__BB0_78;
$L__BB0_77:
	div.u64 	%rd471, %rd468, %rd84;
$L__BB0_78:
	or.b64  	%rd172, %rd470, %rd471;
	and.b64  	%rd173, %rd172, -4294967296;
	setp.ne.s64 	%p14, %rd173, 0;
	@%p14 bra 	$L__BB0_80;
	cvt.u32.u64 	%r49, %rd471;
	cvt.u32.u64 	%r50, %rd470;
	div.u32 	%r51, %r50, %r49;
	mul.lo.s32 	%r52, %r51, %r49;
	sub.s32 	%r53, %r50, %r52;
	cvt.u64.u32 	%rd472, %r51;
	cvt.u64.u32 	%rd473, %r53;
	bra.uni 	$L__BB0_81;
$L__BB0_80:
	div.u64 	%rd472, %rd470, %rd471;
	mul.lo.s64 	%rd174, %rd472, %rd471;
	sub.s64 	%rd473, %rd470, %rd174;
$L__BB0_81:
	cvt.u16.u64 	%rs32, %rd472;
	sub.s16 	%rs95, %rs82, %rs292;
	add.s16 	%rs96, %rs95, -2;
	cvt.u64.u16 	%rd175, %rs96;
	and.b64  	%rd94, %rd175, 255;
	and.b64  	%rd176, %rd471, -4294967296;
	setp.ne.s64 	%p15, %rd176, 0;
	@%p15 bra 	$L__BB0_83;
	cvt.u32.u64 	%r54, %rd94;
	cvt.u32.u64 	%r55, %rd471;
	div.u32 	%r56, %r55, %r54;
	cvt.u64.u32 	%rd474, %r56;
	bra.uni 	$L__BB0_84;
$L__BB0_83:
	div.u64 	%rd474, %rd471, %rd94;
$L__BB0_84:
	or.b64  	%rd177, %rd473, %rd474;
	and.b64  	%rd178, %rd177, -4294967296;
	setp.ne.s64 	%p16, %rd178, 0;
	@%p16 bra 	$L__BB0_86;
	cvt.u32.u64 	%r57, %rd474;
	cvt.u32.u64 	%r58, %rd473;
	div.u32 	%r59, %r58, %r57;
	mul.lo.s32 	%r60, %r59, %r57;
	sub.s32 	%r61, %r58, %r60;
	cvt.u64.u32 	%rd475, %r59;
	cvt.u64.u32 	%rd476, %r61;
	bra.uni 	$L__BB0_87;
$L__BB0_86:
	div.u64 	%rd475, %rd473, %rd474;
	mul.lo.s64 	%rd179, %rd475, %rd474;
	sub.s64 	%rd476, %rd473, %rd179;
$L__BB0_87:
	cvt.u16.u64 	%rs33, %rd475;
	sub.s16 	%rs97, %rs82, %rs292;
	add.s16 	%rs98, %rs97, -3;
	cvt.u64.u16 	%rd180, %rs98;
	and.b64  	%rd104, %rd180, 255;
	and.b64  	%rd181, %rd474, -4294967296;
	setp.ne.s64 	%p17, %rd181, 0;
	@%p17 bra 	$L__BB0_89;
	cvt.u32.u64 	%r62, %rd104;
	cvt.u32.u64 	%r63, %rd474;
	div.u32 	%r64, %r63, %r62;
	cvt.u64.u32 	%rd457, %r64;
	bra.uni 	$L__BB0_90;
$L__BB0_89:
	div.u64 	%rd457, %rd474, %rd104;
$L__BB0_90:
	or.b64  	%rd182, %rd476, %rd457;
	and.b64  	%rd183, %rd182, -4294967296;
	setp.ne.s64 	%p18, %rd183, 0;
	@%p18 bra 	$L__BB0_92;
	cvt.u32.u64 	%r65, %rd457;
	cvt.u32.u64 	%r66, %rd476;
	div.u32 	%r67, %r66, %r65;
	mul.lo.s32 	%r68, %r67, %r65;
	sub.s32 	%r69, %r66, %r68;
	cvt.u64.u32 	%rd478, %r67;
	cvt.u64.u32 	%rd456, %r69;
	bra.uni 	$L__BB0_93;
$L__BB0_92:
	div.u64 	%rd478, %rd476, %rd457;
	mul.lo.s64 	%rd184, %rd478, %rd457;
	sub.s64 	%rd456, %rd476, %rd184;
$L__BB0_93:
	cvt.u32.u64 	%r70, %rd478;
	cvt.u32.u16 	%r71, %rs33;
	prmt.b32 	%r72, %r71, %r70, 0x3340U;
	cvt.u32.u16 	%r73, %rs32;
	cvt.u32.u16 	%r74, %rs31;
	prmt.b32 	%r75, %r74, %r73, 0x3340U;
	prmt.b32 	%r76, %r75, %r72, 0x5410U;
	cvt.u64.u16 	%rd185, %rs292;
	and.b64  	%rd186, %rd185, 255;
	add.s64 	%rd187, %rd3, %rd186;
	st.local.u32 	[%rd187], %r76;
	add.s16 	%rs292, %rs292, 4;
	and.b16  	%rs99, %rs292, 255;
	setp.eq.s16 	%p19, %rs99, %rs21;
	mov.u16 	%rs291, %rs21;
	@%p19 bra 	$L__BB0_41;
	bra.uni 	$L__BB0_69;
$L__BB0_94:
	cvt.u64.u16 	%rd212, %rs298;
	and.b64  	%rd213, %rd212, 255;
	add.s64 	%rd214, %rd4, %rd213;
	ld.local.u32 	%r104, [%rd214];
	bfe.u32 	%r105, %r104, 0, 8;
	cvt.u16.u32 	%rs111, %r105;
	and.b16  	%rs112, %rs111, 255;
	bfe.u32 	%r106, %r104, 8, 8;
	cvt.u16.u32 	%rs113, %r106;
	and.b16  	%rs114, %rs113, 255;
	bfe.u32 	%r107, %r104, 16, 8;
	cvt.u16.u32 	%rs115, %r107;
	and.b16  	%rs116, %rs115, 255;
	bfe.u32 	%r108, %r104, 24, 8;
	cvt.u16.u32 	%rs117, %r108;
	and.b16  	%rs118, %rs117, 255;
	setp.gt.u16 	%p33, %rs112, %rs40;
	selp.s16 	%rs120, -1, 0, %p33;
	add.s16 	%rs121, %rs111, %rs120;
	add.s64 	%rd215, %rd5, %rd213;
	setp.gt.u16 	%p34, %rs114, %rs40;
	selp.s16 	%rs122, -1, 0, %p34;
	add.s16 	%rs123, %rs113, %rs122;
	setp.gt.u16 	%p35, %rs116, %rs40;
	selp.s16 	%rs124, -1, 0, %p35;
	add.s16 	%rs125, %rs115, %rs124;
	setp.gt.u16 	%p36, %rs118, %rs40;
	selp.s16 	%rs126, -1, 0, %p36;
	add.s16 	%rs127, %rs117, %rs126;
	cvt.u32.u16 	%r109, %rs127;
	cvt.u32.u16 	%r110, %rs125;
	prmt.b32 	%r111, %r110, %r109, 0x3340U;
	cvt.u32.u16 	%r112, %rs123;
	cvt.u32.u16 	%r113, %rs121;
	prmt.b32 	%r114, %r113, %r112, 0x3340U;
	prmt.b32 	%r115, %r114, %r111, 0x5410U;
	st.local.u32 	[%rd215], %r115;
	add.s16 	%rs298, %rs298, 4;
	add.s32 	%r175, %r175, 4;
	setp.eq.s32 	%p37, %r175, %r11;
	@%p37 bra 	$L__BB0_95;
	bra.uni 	$L__BB0_94;
$L__BB0_95:
	setp.eq.s32 	%p38, %r10, 0;
	@%p38 bra 	$L__BB0_99;
	cvt.u64.u16 	%rd216, %rs298;
	and.b64  	%rd217, %rd216, 255;
	add.s64 	%rd115, %rd4, %rd217;
	ld.local.u8 	%rs128, [%rd115];
	setp.gt.u16 	%p39, %rs128, %rs40;
	selp.s16 	%rs130, -1, 0, %p39;
	add.s16 	%rs131, %rs128, %rs130;
	add.s64 	%rd116, %rd5, %rd217;
	st.local.u8 	[%rd116], %rs131;
	setp.eq.s32 	%p40, %r10, 1;
	@%p40 bra 	$L__BB0_99;
	ld.local.u8 	%rs132, [%rd115+1];
	setp.gt.u16 	%p41, %rs132, %rs40;
	selp.s16 	%rs134, -1, 0, %p41;
	add.s16 	%rs135, %rs132, %rs134;
	st.local.u8 	[%rd116+1], %rs135;
	setp.eq.s32 	%p42, %r10, 2;
	@%p42 bra 	$L__BB0_99;
	ld.local.u8 	%rs136, [%rd115+2];
	setp.gt.u16 	%p43, %rs136, %rs40;
	selp.s16 	%rs138, -1, 0, %p43;
	add.s16 	%rs139, %rs136, %rs138;
	st.local.u8 	[%rd116+2], %rs139;
$L__BB0_99:
	cvt.u32.u64 	%r116, %rd114;
	setp.ge.s32 	%p44, %r116, %r117;
	@%p44 bra 	$L__BB0_107;
	and.b32  	%r12, %r9, 3;
	sub.s32 	%r118, %r1, %r174;
	add.s32 	%r119, %r118, -2;
	setp.lt.u32 	%p45, %r119, 3;
	mov.b16 	%rs300, 0;
	@%p45 bra 	$L__BB0_103;
	and.b32  	%r13, %r9, -4;
	mov.b32 	%r176, 0;
	mov.b16 	%rs300, 0;
$L__BB0_102:
	cvt.u64.u16 	%rd218, %rs300;
	and.b64  	%rd219, %rd218, 255;
	not.b64 	%rd220, %rd219;
	add.s64 	%rd221, %rd220, %rd14;
	add.s64 	%rd222, %rd4, %rd221;
	ld.local.u8 	%rs142, [%rd222];
	setp.gt.u16 	%p46, %rs142, %rs40;
	selp.s16 	%rs144, -1, 0, %p46;
	add.s16 	%rs145, %rs142, %rs144;
	add.s64 	%rd223, %rd219, %rd114;
	add.s64 	%rd224, %rd5, %rd223;
	st.local.u8 	[%rd224], %rs145;
	ld.local.u8 	%rs146, [%rd222+-1];
	setp.gt.u16 	%p47, %rs146, %rs40;
	selp.s16 	%rs147, -1, 0, %p47;
	add.s16 	%rs148, %rs146, %rs147;
	st.local.u8 	[%rd224+1], %rs148;
	ld.local.u8 	%rs149, [%rd222+-2];
	setp.gt.u16 	%p48, %rs149, %rs40;
	selp.s16 	%rs150, -1, 0, %p48;
	add.s16 	%rs151, %rs149, %rs150;
	st.local.u8 	[%rd224+2], %rs151;
	ld.local.u8 	%rs152, [%rd222+-3];
	setp.gt.u16 	%p49, %rs152, %rs40;
	selp.s16 	%rs153, -1, 0, %p49;
	add.s16 	%rs154, %rs152, %rs153;
	st.local.u8 	[%rd224+3], %rs154;
	add.s16 	%rs300, %rs300, 4;
	add.s32 	%r176, %r176, 4;
	setp.ne.s32 	%p50, %r176, %r13;
	@%p50 bra 	$L__BB0_102;
$L__BB0_103:
	setp.eq.s32 	%p51, %r12, 0;
	@%p51 bra 	$L__BB0_107;
	cvt.u64.u16 	%rd225, %rs300;
	and.b64  	%rd226, %rd225, 255;
	not.b64 	%rd227, %rd226;
	add.s64 	%rd228, %rd227, %rd14;
	add.s64 	%rd117, %rd4, %rd228;
	ld.local.u8 	%rs155, [%rd117];
	setp.gt.u16 	%p52, %rs155, %rs40;
	selp.s16 	%rs157, -1, 0, %p52;
	add.s16 	%rs158, %rs155, %rs157;
	add.s64 	%rd229, %rd226, %rd114;
	add.s64 	%rd118, %rd5, %rd229;
	st.local.u8 	[%rd118], %rs158;
	setp.eq.s32 	%p53, %r12, 1;
	@%p53 bra 	$L__BB0_107;
	ld.local.u8 	%rs159, [%rd117+-1];
	setp.gt.u16 	%p54, %rs159, %rs40;
	selp.s16 	%rs161, -1, 0, %p54;
	add.s16 	%rs162, %rs159, %rs161;
	st.local.u8 	[%rd118+1], %rs162;
	setp.eq.s32 	%p55, %r12, 2;
	@%p55 bra 	$L__BB0_107;
	ld.local.u8 	%rs163, [%rd117+-2];
	setp.gt.u16 	%p56, %rs163, %rs40;
	selp.s16 	%rs165, -1, 0, %p56;
	add.s16 	%rs166, %rs163, %rs165;
	st.local.u8 	[%rd118+2], %rs166;
$L__BB0_107:
	mov.b32 	%r177, 0;
$L__BB0_108:
	sub.s32 	%r19, %r2, %r177;
	setp.le.u32 	%p57, %r2, %r177;
	mov.b16 	%rs302, 255;
	@%p57 bra 	$L__BB0_158;
	and.b32  	%r20, %r19, 3;
	sub.s32 	%r122, %r177, %r2;
	setp.gt.u32 	%p58, %r122, -4;
	mov.b16 	%rs302, 255;
	mov.b16 	%rs308, 0;
	@%p58 bra 	$L__BB0_146;
	and.b32  	%r21, %r19, -4;
	mov.b32 	%r178, 0;
	mov.b16 	%rs302, 255;
	mov.b16 	%rs308, 0;
$L__BB0_111:
	and.b16  	%rs173, %rs302, 255;
	setp.eq.s16 	%p59, %rs173, 255;
	@%p59 bra 	$L__BB0_135;
	cvt.u64.u16 	%rd230, %rs308;
	and.b64  	%rd231, %rd230, 255;
	add.s64 	%rd232, %rd5, %rd231;
	ld.local.u8 	%rs174, [%rd232];
	st.local.u8 	[%rd232+-1], %rs174;
	bra.uni 	$L__BB0_136;
$L__BB0_113:
	setp.lt.u16 	%p79, %rs194, 15;
	mov.b64 	%rd484, 1;
	mov.b64 	%rd491, 0;
	mov.b16 	%rs315, 0;
	@%p79 bra 	$L__BB0_116;
	mov.b64 	%rd484, 1;
	mov.b64 	%rd491, 0;
	mov.b16 	%rs313, 0;
$L__BB0_115:
	.pragma "nounroll";
	and.b16  	%rs196, %rs313, 255;
	max.u16 	%rs197, %rs196, 1;
	cvt.u64.u16 	%rd254, %rs197;
	mul.lo.s64 	%rd255, %rd484, %rd254;
	cvt.u64.u16 	%rd256, %rs313;
	and.b64  	%rd257, %rd256, 255;
	add.s64 	%rd258, %rd3, %rd257;
	ld.local.v4.b32 	{%r138, %r139, %r140, %r141}, [%rd258];
	bfe.u32 	%r142, %r141, 24, 8;
	bfe.u32 	%r143, %r141, 16, 8;
	bfe.u32 	%r144, %r141, 8, 8;
	bfe.u32 	%r145, %r141, 0, 8;
	bfe.u32 	%r146, %r140, 24, 8;
	bfe.u32 	%r147, %r140, 16, 8;
	bfe.u32 	%r148, %r140, 8, 8;
	bfe.u32 	%r149, %r140, 0, 8;
	bfe.u32 	%r150, %r139, 24, 8;
	bfe.u32 	%r151, %r139, 16, 8;
	bfe.u32 	%r152, %r139, 8, 8;
	bfe.u32 	%r153, %r139, 0, 8;
	bfe.u32 	%r154, %r138, 24, 8;
	bfe.u32 	%r155, %r138, 16, 8;
	bfe.u32 	%r156, %r138, 8, 8;
	bfe.u32 	%r157, %r138, 0, 8;
	cvt.u64.u32 	%rd259, %r157;
	and.b64  	%rd260, %rd259, 255;
	mad.lo.s64 	%rd261, %rd255, %rd260, %rd491;
	add.s16 	%rs198, %rs313, 1;
	cvt.u64.u16 	%rd262, %rs198;
	and.b64  	%rd263, %rd262, 255;
	mul.lo.s64 	%rd264, %rd255, %rd263;
	cvt.u64.u32 	%rd265, %r156;
	and.b64  	%rd266, %rd265, 255;
	mad.lo.s64 	%rd267, %rd264, %rd266, %rd261;
	add.s16 	%rs199, %rs313, 2;
	cvt.u64.u16 	%rd268, %rs199;
	and.b64  	%rd269, %rd268, 255;
	mul.lo.s64 	%rd270, %rd264, %rd269;
	cvt.u64.u32 	%rd271, %r155;
	and.b64  	%rd272, %rd271, 255;
	mad.lo.s64 	%rd273, %rd270, %rd272, %rd267;
	add.s16 	%rs200, %rs313, 3;
	cvt.u64.u16 	%rd274, %rs200;
	and.b64  	%rd275, %rd274, 255;
	mul.lo.s64 	%rd276, %rd270, %rd275;
	cvt.u64.u32 	%rd277, %r154;
	and.b64  	%rd278, %rd277, 255;
	mad.lo.s64 	%rd279, %rd276, %rd278, %rd273;
	add.s16 	%rs201, %rs313, 4;
	cvt.u64.u16 	%rd280, %rs201;
	and.b64  	%rd281, %rd280, 255;
	mul.lo.s64 	%rd282, %rd276, %rd281;
	cvt.u64.u32 	%rd283, %r153;
	and.b64  	%rd284, %rd283, 255;
	mad.lo.s64 	%rd285, %rd282, %rd284, %rd279;
	add.s16 	%rs202, %rs313, 5;
	cvt.u64.u16 	%rd286, %rs202;
	and.b64  	%rd287, %rd286, 255;
	mul.lo.s64 	%rd288, %rd282, %rd287;
	cvt.u64.u32 	%rd289, %r152;
	and.b64  	%rd290, %rd289, 255;
	mad.lo.s64 	%rd291, %rd288, %rd290, %rd285;
	add.s16 	%rs203, %rs313, 6;
	cvt.u64.u16 	%rd292, %rs203;
	and.b64  	%rd293, %rd292, 255;
	mul.lo.s64 	%rd294, %rd288, %rd293;
	cvt.u64.u32 	%rd295, %r151;
	and.b64  	%rd296, %rd295, 255;
	mad.lo.s64 	%rd297, %rd294, %rd296, %rd291;
	add.s16 	%rs204, %rs313, 7;
	cvt.u64.u16 	%rd298, %rs204;
	and.b64  	%rd299, %rd298, 255;
	mul.lo.s64 	%rd300, %rd294, %rd299;
	cvt.u64.u32 	%rd301, %r150;
	and.b64  	%rd302, %rd301, 255;
	mad.lo.s64 	%rd303, %rd300, %rd302, %rd297;
	add.s16 	%rs205, %rs313, 8;
	cvt.u64.u16 	%rd304, %rs205;
	and.b64  	%rd305, %rd304, 255;
	mul.lo.s64 	%rd306, %rd300, %rd305;
	cvt.u64.u32 	%rd307, %r149;
	and.b64  	%rd308, %rd307, 255;
	mad.lo.s64 	%rd309, %rd306, %rd308, %rd303;
	add.s16 	%rs206, %rs313, 9;
	cvt.u64.u16 	%rd310, %rs206;
	and.b64  	%rd311, %rd310, 255;
	mul.lo.s64 	%rd312, %rd306, %rd311;
	cvt.u64.u32 	%rd313, %r148;
	and.b64  	%rd314, %rd313, 255;
	mad.lo.s64 	%rd315, %rd312, %rd314, %rd309;
	add.s16 	%rs207, %rs313, 10;
	cvt.u64.u16 	%rd316, %rs207;
	and.b64  	%rd317, %rd316, 255;
	mul.lo.s64 	%rd318, %rd312, %rd317;
	cvt.u64.u32 	%rd319, %r147;
	and.b64  	%rd320, %rd319, 255;
	mad.lo.s64 	%rd321, %rd318, %rd320, %rd315;
	add.s16 	%rs208, %rs313, 11;
	cvt.u64.u16 	%rd322, %rs208;
	and.b64  	%rd323, %rd322, 255;
	mul.lo.s64 	%rd324, %rd318, %rd323;
	cvt.u64.u32 	%rd325, %r146;
	and.b64  	%rd326, %rd325, 255;
	mad.lo.s64 	%rd327, %rd324, %rd326, %rd321;
	add.s16 	%rs209, %rs313, 12;
	cvt.u64.u16 	%rd328, %rs209;
	and.b64  	%rd329, %rd328, 255;
	mul.lo.s64 	%rd330, %rd324, %rd329;
	cvt.u64.u32 	%rd331, %r145;
	and.b64  	%rd332, %rd331, 255;
	mad.lo.s64 	%rd333, %rd330, %rd332, %rd327;
	add.s16 	%rs210, %rs313, 13;
	cvt.u64.u16 	%rd334, %rs210;
	and.b64  	%rd335, %rd334, 255;
	mul.lo.s64 	%rd336, %rd330, %rd335;
	cvt.u64.u32 	%rd337, %r144;
	and.b64  	%rd338, %rd337, 255;
	mad.lo.s64 	%rd339, %rd336, %rd338, %rd333;
	add.s16 	%rs211, %rs313, 14;
	cvt.u64.u16 	%rd340, %rs211;
	and.b64  	%rd341, %rd340, 255;
	mul.lo.s64 	%rd342, %rd336, %rd341;
	cvt.u64.u32 	%rd343, %r143;
	and.b64  	%rd344, %rd343, 255;
	mad.lo.s64 	%rd345, %rd342, %rd344, %rd339;
	add.s16 	%rs212, %rs313, 15;
	cvt.u64.u16 	%rd346, %rs212;
	and.b64  	%rd347, %rd346, 255;
	mul.lo.s64 	%rd484, %rd342, %rd347;
	cvt.u64.u32 	%rd348, %r142;
	and.b64  	%rd349, %rd348, 255;
	mad.lo.s64 	%rd491, %rd484, %rd349, %rd345;
	add.s16 	%rs313, %rs313, 16;
	and.b16  	%rs213, %rs313, 255;
	setp.ne.s16 	%p80, %rs213, %rs22;
	mov.u16 	%rs315, %rs22;
	@%p80 bra 	$L__BB0_115;
$L__BB0_116:
	and.b16  	%rs214, %rs1, 15;
	setp.eq.s16 	%p81, %rs214, 0;
	@%p81 bra 	$L__BB0_126;
	setp.lt.u16 	%p82, %rs19, 7;
	@%p82 bra 	$L__BB0_119;
	max.u16 	%rs215, %rs315, 1;
	cvt.u64.u16 	%rd351, %rs215;
	mul.lo.s64 	%rd352, %rd484, %rd351;
	cvt.u64.u16 	%rd353, %rs315;
	add.s64 	%rd354, %rd3, %rd353;
	ld.local.u8 	%rd355, [%rd354];
	mad.lo.s64 	%rd356, %rd352, %rd355, %rd491;
	add.s16 	%rs216, %rs315, 1;
	cvt.u64.u16 	%rd357, %rs216;
	and.b64  	%rd358, %rd357, 255;
	mul.lo.s64 	%rd359, %rd352, %rd358;
	ld.local.u8 	%rd360, [%rd354+1];
	mad.lo.s64 	%rd361, %rd359, %rd360, %rd356;
	add.s16 	%rs217, %rs315, 2;
	cvt.u64.u16 	%rd362, %rs217;
	and.b64  	%rd363, %rd362, 255;
	mul.lo.s64 	%rd364, %rd359, %rd363;
	ld.local.u8 	%rd365, [%rd354+2];
	mad.lo.s64 	%rd366, %rd364, %rd365, %rd361;
	add.s16 	%rs218, %rs315, 3;
	cvt.u64.u16 	%rd367, %rs218;
	and.b64  	%rd368, %rd367, 255;
	mul.lo.s64 	%rd369, %rd364, %rd368;
	ld.local.u8 	%rd370, [%rd354+3];
	mad.lo.s64 	%rd371, %rd369, %rd370, %rd366;
	add.s16 	%rs219, %rs315, 4;
	cvt.u64.u16 	%rd372, %rs219;
	and.b64  	%rd373, %rd372, 255;
	mul.lo.s64 	%rd374, %rd369, %rd373;
	ld.local.u8 	%rd375, [%rd354+4];
	mad.lo.s64 	%rd376, %rd374, %rd375, %rd371;
	add.s16 	%rs220, %rs315, 5;
	cvt.u64.u16 	%rd377, %rs220;
	and.b64  	%rd378, %rd377, 255;
	mul.lo.s64 	%rd379, %rd374, %rd378;
	ld.local.u8 	%rd380, [%rd354+5];
	mad.lo.s64 	%rd381, %rd379, %rd380, %rd376;
	add.s16 	%rs221, %rs315, 6;
	cvt.u64.u16 	%rd382, %rs221;
	and.b64  	%rd383, %rd382, 255;
	mul.lo.s64 	%rd384, %rd379, %rd383;
	ld.local.u8 	%rd385, [%rd354+6];
	mad.lo.s64 	%rd386, %rd384, %rd385, %rd381;
	add.s16 	%rs222, %rs315, 7;
	cvt.u64.u16 	%rd387, %rs222;
	and.b64  	%rd388, %rd387, 255;
	mul.lo.s64 	%rd484, %rd384, %rd388;
	ld.local.u8 	%rd389, [%rd354+7];
	mad.lo.s64 	%rd491, %rd484, %rd389, %rd386;
	add.s16 	%rs315, %rs315, 8;
$L__BB0_119:
	setp.eq.s16 	%p83, %rs23, 0;
	@%p83 bra 	$L__BB0_126;
	setp.lt.u16 	%p84, %rs20, 3;
	@%p84 bra 	$L__BB0_122;
	and.b16  	%rs223, %rs315, 255;
	max.u16 	%rs224, %rs223, 1;
	cvt.u64.u16 	%rd391, %rs224;
	mul.lo.s64 	%rd392, %rd484, %rd391;
	cvt.u64.u16 	%rd393, %rs315;
	and.b64  	%rd394, %rd393, 255;
	add.s64 	%rd395, %rd3, %rd394;
	ld.local.u8 	%rd396, [%rd395];
	mad.lo.s64 	%rd397, %rd392, %rd396, %rd491;
	add.s16 	%rs225, %rs315, 1;
	cvt.u64.u16 	%rd398, %rs225;
	and.b64  	%rd399, %rd398, 255;
	mul.lo.s64 	%rd400, %rd392, %rd399;
	ld.local.u8 	%rd401, [%rd395+1];
	mad.lo.s64 	%rd402, %rd400, %rd401, %rd397;
	add.s16 	%rs226, %rs315, 2;
	cvt.u64.u16 	%rd403, %rs226;
	and.b64  	%rd404, %rd403, 255;
	mul.lo.s64 	%rd405, %rd400, %rd404;
	ld.local.u8 	%rd406, [%rd395+2];
	mad.lo.s64 	%rd407, %rd405, %rd406, %rd402;
	add.s16 	%rs227, %rs315, 3;
	cvt.u64.u16 	%rd408, %rs227;
	and.b64  	%rd409, %rd408, 255;
	mul.lo.s64 	%rd484, %rd405, %rd409;
	ld.local.u8 	%rd410, [%rd395+3];
	mad.lo.s64 	%rd491, %rd484, %rd410, %rd407;
	add.s16 	%rs315, %rs315, 4;
$L__BB0_122:
	setp.eq.s16 	%p85, %rs24, 0;
	@%p85 bra 	$L__BB0_126;
	setp.eq.s16 	%p86, %rs24, 1;
	and.b16  	%rs228, %rs315, 255;
	max.u16 	%rs229, %rs228, 1;
	cvt.u64.u16 	%rd411, %rs229;
	mul.lo.s64 	%rd138, %rd484, %rd411;
	cvt.u64.u16 	%rd412, %rs315;
	and.b64  	%rd413, %rd412, 255;
	add.s64 	%rd139, %rd3, %rd413;
	ld.local.u8 	%rd414, [%rd139];
	mad.lo.s64 	%rd491, %rd138, %rd414, %rd491;
	@%p86 bra 	$L__BB0_126;
	setp.eq.s16 	%p87, %rs24, 2;
	add.s16 	%rs230, %rs315, 1;
	cvt.u64.u16 	%rd415, %rs230;
	and.b64  	%rd416, %rd415, 255;
	mul.lo.s64 	%rd141, %rd138, %rd416;
	ld.local.u8 	%rd417, [%rd139+1];
	mad.lo.s64 	%rd491, %rd141, %rd417, %rd491;
	@%p87 bra 	$L__BB0_126;
	add.s16 	%rs231, %rs315, 2;
	cvt.u64.u16 	%rd418, %rs231;
	and.b64  	%rd419, %rd418, 255;
	mul.lo.s64 	%rd420, %rd141, %rd419;
	ld.local.u8 	%rd421, [%rd139+2];
	mad.lo.s64 	%rd491, %rd420, %rd421, %rd491;
$L__BB0_126:
	shl.b64 	%rd422, %rd491, 1;
	add.s64 	%rd145, %rd1, %rd422;
	ld.global.u8 	%rs74, [%rd145];
	and.b16  	%rs232, %rs317, 255;
	setp.le.u16 	%p88, %rs232, %rs74;
	@%p88 bra 	$L__BB0_128;
	ld.global.u8 	%rs318, [%rd145+1];
	mov.u16 	%rs317, %rs74;
$L__BB0_128:
	cvt.u32.u64 	%r158, %rd114;
	add.s32 	%r174, %r158, 1;
	setp.ne.s32 	%p89, %r174, %r1;
	@%p89 bra 	$L__BB0_66;
	and.b16  	%rs233, %rs317, 255;
	add.s16 	%rs78, %rs233, 1;
	and.b16  	%rs234, %rs78, 255;
	setp.ne.s16 	%p90, %rs234, %rs78;
	@%p90 bra 	$L__BB0_131;
	shl.b64 	%rd423, %rd39, 1;
	add.s64 	%rd424, %rd2, %rd423;
	st.global.u8 	[%rd424], %rs78;
	st.global.u8 	[%rd424+1], %rs318;
	ld.global.u8 	%rs320, [%rd13];
$L__BB0_131:
	and.b16  	%rs235, %rs320, 255;
	setp.ge.u16 	%p91, %rs234, %rs235;
	@%p91 bra 	$L__BB0_133;
	st.global.v2.u8 	[%rd13], {%rs78, %rs318};
	st.global.u64 	[%rd13+-8], %rd39;
	mov.u16 	%rs320, %rs78;
$L__BB0_133:
	add.s64 	%rd455, %rd455, 1;
	setp.lt.u64 	%p92, %rd455, %rd12;
	@%p92 bra 	$L__BB0_40;
$L__BB0_134:
	ret;
$L__BB0_135:
	cvt.u64.u16 	%rd233, %rs308;
	and.b64  	%rd234, %rd233, 255;
	add.s64 	%rd235, %rd5, %rd234;
	ld.local.u8 	%r124, [%rd235];
	add.s32 	%r125, %r124, -1;
	setp.eq.s32 	%p60, %r125, %r177;
	selp.b16 	%rs302, %rs308, -1, %p60;
$L__BB0_136:
	and.b16  	%rs175, %rs302, 255;
	setp.eq.s16 	%p61, %rs175, 255;
	cvt.u64.u16 	%rd236, %rs308;
	and.b64  	%rd237, %rd236, 255;
	add.s64 	%rd119, %rd5, %rd237;
	@%p61 bra 	$L__BB0_138;
	ld.local.u8 	%rs176, [%rd119+1];
	st.local.u8 	[%rd119], %rs176;
	bra.uni 	$L__BB0_139;
$L__BB0_138:
	add.s16 	%rs177, %rs308, 1;
	ld.local.u8 	%r126, [%rd119+1];
	add.s32 	%r127, %r126, -1;
	setp.eq.s32 	%p62, %r127, %r177;
	selp.b16 	%rs302, %rs177, -1, %p62;
$L__BB0_139:
	and.b16  	%rs178, %rs302, 255;
	setp.eq.s16 	%p63, %rs178, 255;
	@%p63 bra 	$L__BB0_141;
	ld.local.u8 	%rs179, [%rd119+2];
	st.local.u8 	[%rd119+1], %rs179;
	bra.uni 	$L__BB0_142;
$L__BB0_141:
	add.s16 	%rs180, %rs308, 2;
	ld.local.u8 	%r128, [%rd119+2];
	add.s32 	%r129, %r128, -1;
	setp.eq.s32 	%p64, %r129, %r177;
	selp.b16 	%rs302, %rs180, -1, %p64;
$L__BB0_142:
	and.b16  	%rs181, %rs302, 255;
	setp.eq.s16 	%p65, %rs181, 255;
	@%p65 bra 	$L__BB0_144;
	ld.local.u8 	%rs182, [%rd119+3];
	st.local.u8 	[%rd119+2], %rs182;
	bra.uni 	$L__BB0_145;
$L__BB0_144:
	add.s16 	%rs183, %rs308, 3;
	ld.local.u8 	%r130, [%rd119+3];
	add.s32 	%r131, %r130, -1;
	setp.eq.s32 	%p66, %r131, %r177;
	selp.b16 	%rs302, %rs183, -1, %p66;
$L__BB0_145:
	add.s16 	%rs308, %rs308, 4;
	add.s32 	%r178, %r178, 4;
	setp.ne.s32 	%p67, %r178, %r21;
	@%p67 bra 	$L__BB0_111;
$L__BB0_146:
	setp.eq.s32 	%p68, %r20, 0;
	@%p68 bra 	$L__BB0_158;
	and.b16  	%rs184, %rs302, 255;
	setp.eq.s16 	%p69, %rs184, 255;
	@%p69 bra 	$L__BB0_149;
	cvt.u64.u16 	%rd238, %rs308;
	and.b64  	%rd239, %rd238, 255;
	add.s64 	%rd240, %rd5, %rd239;
	ld.local.u8 	%rs185, [%rd240];
	st.local.u8 	[%rd240+-1], %rs185;
	bra.uni 	$L__BB0_150;
$L__BB0_149:
	cvt.u64.u16 	%rd241, %rs308;
	and.b64  	%rd242, %rd241, 255;
	add.s64 	%rd243, %rd5, %rd242;
	ld.local.u8 	%r132, [%rd243];
	add.s32 	%r133, %r132, -1;
	setp.eq.s32 	%p70, %r133, %r177;
	selp.b16 	%rs302, %rs308, -1, %p70;
$L__BB0_150:
	setp.eq.s32 	%p71, %r20, 1;
	@%p71 bra 	$L__BB0_158;
	and.b16  	%rs186, %rs302, 255;
	setp.eq.s16 	%p72, %rs186, 255;
	cvt.u64.u16 	%rd244, %rs308;
	and.b64  	%rd245, %rd244, 255;
	add.s64 	%rd120, %rd5, %rd245;
	@%p72 bra 	$L__BB0_153;
	ld.local.u8 	%rs187, [%rd120+1];
	st.local.u8 	[%rd120], %rs187;
	bra.uni 	$L__BB0_154;
$L__BB0_153:
	ld.local.u8 	%r134, [%rd120+1];
	add.s32 	%r135, %r134, -1;
	setp.eq.s32 	%p73, %r135, %r177;
	add.s16 	%rs188, %rs308, 1;
	selp.b16 	%rs302, %rs188, -1, %p73;
$L__BB0_154:
	setp.eq.s32 	%p74, %r20, 2;
	@%p74 bra 	$L__BB0_158;
	and.b16  	%rs189, %rs302, 255;
	setp.eq.s16 	%p75, %rs189, 255;
	@%p75 bra 	$L__BB0_157;
	ld.local.u8 	%rs190, [%rd120+2];
	st.local.u8 	[%rd120+1], %rs190;
	bra.uni 	$L__BB0_158;
$L__BB0_157:
	ld.local.u8 	%r136, [%rd120+2];
	add.s32 	%r137, %r136, -1;
	setp.eq.s32 	%p76, %r137, %r177;
	add.s16 	%rs191, %rs308, 2;
	selp.b16 	%rs302, %rs191, -1, %p76;
$L__BB0_158:
	and.b16  	%rs192, %rs302, 255;
	setp.eq.s16 	%p77, %rs192, 255;
	mov.b64 	%rd491, -1;
	@%p77 bra 	$L__BB0_126;
	cvt.u64.u32 	%rd247, %r177;
	add.s64 	%rd248, %rd3, %rd247;
	st.local.u8 	[%rd248], %rs302;
	add.s32 	%r177, %r177, 1;
	setp.eq.s32 	%p78, %r177, %r2;
	@%p78 bra 	$L__BB0_113;
	bra.uni 	$L__BB0_108;

}


// ===== COMPILED SASS (sm_100) =====

	.target	sm_100

	.elftype	@"ET_EXEC"


//--------------------- .note.nv.tkinfo           --------------------------
	.section	.note.nv.tkinfo,"",@"SHT_NOTE"
	.sectionflags	@"SHF_NOTE_NV_TKINFO"
	.tkinfo
        /*0018*/ 	.word	0x00000002
        /*0030*/ 	.string	""
        /*0030*/ 	.string	"ptxas"
        /*0030*/ 	.string	"Cuda compilation tools, release 13.0, V13.0.88"
        /*0030*/ 	.string	"Build cuda_13.0.r13.0/compiler.36424714_0"
        /*0030*/ 	.string	"-arch sm_100 -m 64 "



//--------------------- .note.nv.cuinfo           --------------------------
	.section	.note.nv.cuinfo,"",@"SHT_NOTE"
	.sectionflags	@"SHF_NOTE_NV_CUINFO"
        /*0018*/ 	.short	0x0002
        /*001a*/ 	.short	0x0064
        /*001c*/ 	.short	0x0082
	.zero		2


//--------------------- .nv.info                  --------------------------
	.section	.nv.info,"",@"SHT_CUDA_INFO"
	.align	4


	//----- nvinfo : EIATTR_REGCOUNT
	.align		4
        /*0000*/ 	.byte	0x04, 0x2f
        /*0002*/ 	.short	(.L_2 - .L_1)
	.align		4
.L_1:
        /*0004*/ 	.word	index@(run_permutations)
        /*0008*/ 	.word	0x00000030


	//----- nvinfo : EIATTR_FRAME_SIZE
	.align		4
.L_2:
        /*000c*/ 	.byte	0x04, 0x11
        /*000e*/ 	.short	(.L_4 - .L_3)
	.align		4
.L_3:
        /*0010*/ 	.word	index@($__internal_0_$__cuda_sm20_div_u64)
        /*0014*/ 	.word	0x00000040


	//----- nvinfo : EIATTR_FRAME_SIZE
	.align		4
.L_4:
        /*0018*/ 	.byte	0x04, 0x11
        /*001a*/ 	.short	(.L_6 - .L_5)
	.align		4
.L_5:
        /*001c*/ 	.word	index@(run_permutations)
        /*0020*/ 	.word	0x00000040


	//----- nvinfo : EIATTR_MIN_STACK_SIZE
	.align		4
.L_6:
        /*0024*/ 	.byte	0x04, 0x12
        /*0026*/ 	.short	(.L_8 - .L_7)
	.align		4
.L_7:
        /*0028*/ 	.word	index@(run_permutations)
        /*002c*/ 	.word	0x00000040
.L_8:


//--------------------- .nv.compat                --------------------------
	.section	.nv.compat,"",@"SHT_CUDA_COMPAT_INFO"
	.align	4
        /*0000*/ 	.byte	0x02, 0x09, 0x00, 0x00, 0x02, 0x02, 0x01, 0x00, 0x02, 0x05, 0x05, 0x00, 0x03, 0x07, 0x01, 0x01
        /*0010*/ 	.byte	0x02, 0x03, 0x00, 0x00, 0x02, 0x06, 0x01, 0x00, 0x04, 0x0b, 0x08, 0x00, 0x09, 0x00, 0x00, 0x00
        /*0020*/ 	.byte	0x00, 0x00, 0x00, 0x00


//--------------------- .nv.info.run_permutations --------------------------
	.section	.nv.info.run_permutations,"",@"SHT_CUDA_INFO"
	.sectionflags	@""
	.align	4


	//----- nvinfo : EIATTR_CUDA_API_VERSION
	.align		4
        /*0000*/ 	.byte	0x04, 0x37
        /*0002*/ 	.short	(.L_10 - .L_9)
.L_9:
        /*0004*/ 	.word	0x00000082


	//----- nvinfo : EIATTR_KPARAM_INFO
	.align		4
.L_10:
        /*0008*/ 	.byte	0x04, 0x17
        /*000a*/ 	.short	(.L_12 - .L_11)
.L_11:
        /*000c*/ 	.word	0x00000000
        /*0010*/ 	.short	0x0004
        /*0012*/ 	.short	0x0020
        /*0014*/ 	.byte	0x00, 0xf0, 0x21, 0x00


	//----- nvinfo : EIATTR_KPARAM_INFO
	.align		4
.L_12:
        /*0018*/ 	.byte	0x04, 0x17
        /*001a*/ 	.short	(.L_14 - .L_13)
.L_13:
        /*001c*/ 	.word	0x00000000
        /*0020*/ 	.short	0x0003
        /*0022*/ 	.short	0x0018
        /*0024*/ 	.byte	0x00, 0xf0, 0x05, 0x00


	//----- nvinfo : EIATTR_KPARAM_INFO
	.align		4
.L_14:
        /*0028*/ 	.byte	0x04, 0x17
        /*002a*/ 	.short	(.L_16 - .L_15)
.L_15:
        /*002c*/ 	.word	0x00000000
        /*0030*/ 	.short	0x0002
        /*0032*/ 	.short	0x0010
        /*0034*/ 	.byte	0x00, 0xf5, 0x21, 0x00


	//----- nvinfo : EIATTR_KPARAM_INFO
	.align		4
.L_16:
        /*0038*/ 	.byte	0x04, 0x17
        /*003a*/ 	.short	(.L_18 - .L_17)
.L_17:
        /*003c*/ 	.word	0x00000000
        /*0040*/ 	.short	0x0001
        /*0042*/ 	.short	0x0008
        /*0044*/ 	.byte	0x00, 0xf5, 0x21, 0x00


	//----- nvinfo : EIATTR_KPARAM_INFO
	.align		4
.L_18:
        /*0048*/ 	.byte	0x04, 0x17
        /*004a*/ 	.short	(.L_20 - .L_19)
.L_19:
        /*004c*/ 	.word	0x00000000
        /*0050*/ 	.short	0x0000
        /*0052*/ 	.short	0x0000
        /*0054*/ 	.byte	0x00, 0xf5, 0x21, 0x00


	//----- nvinfo : EIATTR_SPARSE_MMA_MASK
	.align		4
.L_20:
        /*0058*/ 	.byte	0x03, 0x50
        /*005a*/ 	.short	0x0000


	//----- nvinfo : EIATTR_MAXREG_COUNT
	.align		4
        /*005c*/ 	.byte	0x03, 0x1b
        /*005e*/ 	.short	0x00ff


	//----- nvinfo : EIATTR_EXTERNS
	.align		4
        /*0060*/ 	.byte	0x04, 0x0f
        /*0062*/ 	.short	(.L_22 - .L_21)


	//   ....[0]....
	.align		4
.L_21:
        /*0064*/ 	.word	index@(vprintf)


	//----- nvinfo : EIATTR_MERCURY_ISA_VERSION
	.align		4
.L_22:
        /*0068*/ 	.byte	0x03, 0x5f
        /*006a*/ 	.short	0x0101


	//----- nvinfo : EIATTR_VRC_CTA_INIT_COUNT
	.align		4
        /*006c*/ 	.byte	0x02, 0x4a
	.zero		1
	.zero		1


	//----- nvinfo : EIATTR_SYSCALL_OFFSETS
	.align		4
        /*0070*/ 	.byte	0x04, 0x46
        /*0072*/ 	.short	(.L_24 - .L_23)


	//   ....[0]....
.L_23:
        /*0074*/ 	.word	0x000000f0


	//----- nvinfo : EIATTR_EXIT_INSTR_OFFSETS
	.align		4
.L_24:
        /*0078*/ 	.byte	0x04, 0x1c
        /*007a*/ 	.short	(.L_26 - .L_25)


	//   ....[0]....
.L_25:
        /*007c*/ 	.word	0x00000460


	//   ....[1]....
        /*0080*/ 	.word	0x00000a20


	//   ....[2]....
        /*0084*/ 	.word	0x00000ad0


	//   ....[3]....
        /*0088*/ 	.word	0x00001610


	//   ....[4]....
        /*008c*/ 	.word	0x00006490


	//----- nvinfo : EIATTR_CRS_STACK_SIZE
	.align		4
.L_26:
        /*0090*/ 	.byte	0x04, 0x1e
        /*0092*/ 	.short	(.L_28 - .L_27)
.L_27:
        /*0094*/ 	.word	0x00000000


	//----- nvinfo : EIATTR_CBANK_PARAM_SIZE
	.align		4
.L_28:
        /*0098*/ 	.byte	0x03, 0x19
        /*009a*/ 	.short	0x0028


	//----- nvinfo : EIATTR_PARAM_CBANK
	.align		4
        /*009c*/ 	.byte	0x04, 0x0a
        /*009e*/ 	.short	(.L_30 - .L_29)
	.align		4
.L_29:
        /*00a0*/ 	.word	index@(.nv.constant0.run_permutations)
        /*00a4*/ 	.short	0x0380
        /*00a6*/ 	.short	0x0028


	//----- nvinfo : EIATTR_SW_WAR
	.align		4
.L_30:
        /*00a8*/ 	.byte	0x04, 0x36
        /*00aa*/ 	.short	(.L_32 - .L_31)
.L_31:
        /*00ac*/ 	.word	0x00000008
.L_32:


//--------------------- .nv.callgraph             --------------------------
	.section	.nv.callgraph,"",@"SHT_CUDA_CALLGRAPH"
	.align	4
	.sectionentsize	8
	.align		4
        /*0000*/ 	.word	0x00000000
	.align		4
        /*0004*/ 	.word	0xffffffff
	.align		4
        /*0008*/ 	.word	index@(run_permutations)
	.align		4
        /*000c*/ 	.word	index@(vprintf)
	.align		4
        /*0010*/ 	.word	0x00000000
	.align		4
        /*0014*/ 	.word	0xfffffffe
	.align		4
        /*0018*/ 	.word	0x00000000
	.align		4
        /*001c*/ 	.word	0xfffffffd
	.align		4
        /*0020*/ 	.word	0x00000000
	.align		4
        /*0024*/ 	.word	0xfffffffc


//--------------------- .nv.constant4             --------------------------
	.section	.nv.constant4,"a",@progbits
	.align	8
	.align		8
.nv.constant4:
        /*0000*/ 	.dword	vprintf
	.align		8
        /*0008*/ 	.dword	$str


//--------------------- .text.run_permutations    --------------------------
	.section	.text.run_permutations,"ax",@progbits
	.align	128
        .global         run_permutations
        .type           run_permutations,@function
        .size           run_permutations,(.L_x_104 - run_permutations)
        .other          run_permutations,@"STO_CUDA_ENTRY STV_DEFAULT"
run_permutations:
.text.run_permutations:
[----:B------:R-:W0:Y:S08]  /*0000*/  LDC R1, c[0x0][0x37c] ;  /* 0x0000df00ff017b82 */ /* 0x000e300000000800 */
[----:B------:R-:W1:Y:S01]  /*0010*/  LDC.64 R8, c[0x0][0x3a0] ;  /* 0x0000e800ff087b82 */ /* 0x000e620000000a00 */
[----:B0-----:R-:W-:Y:S01]  /*0020*/  VIADD R1, R1, 0xffffffc0 ;  /* 0xffffffc001017836 */ /* 0x001fe20000000000 */
[----:B------:R-:W-:Y:S01]  /*0030*/  MOV R0, 0x0 ;  /* 0x0000000000007802 */ /* 0x000fe20000000f00 */
[----:B------:R-:W0:Y:S01]  /*0040*/  LDCU.64 UR6, c[0x4][0x8] ;  /* 0x01000100ff0677ac */ /* 0x000e220008000a00 */
[----:B------:R-:W2:Y:S04]  /*0050*/  LDCU UR4, c[0x0][0x2fc] ;  /* 0x00005f80ff0477ac */ /* 0x000ea80008000800 */
[----:B------:R-:W3:Y:S01]  /*0060*/  LDC R6, c[0x0][0x2f8] ;  /* 0x0000be00ff067b82 */ /* 0x000ee20000000800 */
[----:B------:R-:W4:Y:S07]  /*0070*/  LDCU.64 UR36, c[0x0][0x358] ;  /* 0x00006b00ff2477ac */ /* 0x000f2e0008000a00 */
[----:B------:R1:W4:Y:S01]  /*0080*/  LDC.64 R2, c[0x4][R0] ;  /* 0x0100000000027b82 */ /* 0x0003220000000a00 */
[----:B0-----:R-:W-:-:S02]  /*0090*/  IMAD.U32 R4, RZ, RZ, UR6 ;  /* 0x00000006ff047e24 */ /* 0x001fc4000f8e00ff */
[----:B------:R-:W-:Y:S01]  /*00a0*/  IMAD.U32 R5, RZ, RZ, UR7 ;  /* 0x00000007ff057e24 */ /* 0x000fe2000f8e00ff */
[----:B-1----:R0:W-:Y:S01]  /*00b0*/  STL.64 [R1+0x30], R8 ;  /* 0x0000300801007387 */ /* 0x0021e20000100a00 */
[----:B---3--:R-:W-:-:S04]  /*00c0*/  IADD3 R6, P0, P1, R1, 0x30, R6 ;  /* 0x0000003001067810 */ /* 0x008fc8000791e006 */
[----:B0-2---:R-:W-:-:S09]  /*00d0*/  IADD3.X R7, PT, PT, RZ, UR4, RZ, P0, P1 ;  /* 0x00000004ff077c10 */ /* 0x005fd200087e24ff */
[----:B------:R-:W-:-:S07]  /*00e0*/  LEPC R20, `(.L_x_0) ;  /* 0x000000001014794e */ /* 0x000fce0000000000 */
[----:B----4-:R-:W-:Y:S05]  /*00f0*/  CALL.ABS.NOINC R2 ;  /* 0x0000000002007343 */ /* 0x010fea0003c00000 */
.L_x_0:
[----:B------:R-:W0:Y:S01]  /*0100*/  S2R R15, SR_TID.X ;  /* 0x00000000000f7919 */ /* 0x000e220000002100 */
[----:B------:R-:W1:Y:S01]  /*0110*/  LDCU UR6, c[0x0][0x3a4] ;  /* 0x00007480ff0677ac */ /* 0x000e620008000800 */
[----:B------:R-:W0:Y:S08]  /*0120*/  S2UR UR4, SR_CTAID.X ;  /* 0x00000000000479c3 */ /* 0x000e300000002500 */
[----:B------:R-:W0:Y:S01]  /*0130*/  LDC R30, c[0x0][0x360] ;  /* 0x0000d800ff1e7b82 */ /* 0x000e220000000800 */
[----:B------:R-:W2:Y:S01]  /*0140*/  LDCU UR5, c[0x0][0x370] ;  /* 0x00006e00ff0577ac */ /* 0x000ea20008000800 */
[----:B-1----:R-:W-:Y:S01]  /*0150*/  UISETP.NE.AND.EX UP0, UPT, UR6, URZ, UPT, !UPT ;  /* 0x000000ff0600728c */ /* 0x002fe2000bf053f0 */
[----:B0-----:R-:W-:-:S02]  /*0160*/  IMAD R15, R30, UR4, R15 ;  /* 0x000000041e0f7c24 */ /* 0x001fc4000f8e020f */
[----:B--2---:R-:W-:-:S06]  /*0170*/  IMAD R30, R30, UR5, RZ ;  /* 0x000000051e1e7c24 */ /* 0x004fcc000f8e02ff */
[----:B------:R-:W-:Y:S05]  /*0180*/  BRA.U UP0, `(.L_x_1) ;  /* 0x0000000100547547 */ /* 0x000fea000b800000 */
[----:B------:R-:W0:Y:S01]  /*0190*/  I2F.U32.RP R0, R30 ;  /* 0x0000001e00007306 */ /* 0x000e220000209000 */
[----:B------:R-:W1:Y:S01]  /*01a0*/  LDCU UR4, c[0x0][0x3a0] ;  /* 0x00007400ff0477ac */ /* 0x000e620008000800 */
[----:B------:R-:W-:Y:S01]  /*01b0*/  IADD3 R5, PT, PT, RZ, -R30, RZ ;  /* 0x8000001eff057210 */ /* 0x000fe20007ffe0ff */
[----:B------:R-:W-:Y:S01]  /*01c0*/  IMAD.MOV.U32 R29, RZ, RZ, RZ ;  /* 0x000000ffff1d7224 */ /* 0x000fe200078e00ff */
[----:B------:R-:W-:-:S04]  /*01d0*/  ISETP.NE.U32.AND P2, PT, R30, RZ, PT ;  /* 0x000000ff1e00720c */ /* 0x000fc80003f45070 */
[----:B0-----:R-:W0:Y:S02]  /*01e0*/  MUFU.RCP R0, R0 ;  /* 0x0000000000007308 */ /* 0x001e240000001000 */
[----:B0-----:R-:W-:-:S06]  /*01f0*/  VIADD R2, R0, 0xffffffe ;  /* 0x0ffffffe00027836 */ /* 0x001fcc0000000000 */
[----:B------:R0:W2:Y:S02]  /*0200*/  F2I.FTZ.U32.TRUNC.NTZ R3, R2 ;  /* 0x0000000200037305 */ /* 0x0000a4000021f000 */
[----:B0-----:R-:W-:Y:S02]  /*0210*/  IMAD.MOV.U32 R2, RZ, RZ, RZ ;  /* 0x000000ffff027224 */ /* 0x001fe400078e00ff */
[----:B--2---:R-:W-:-:S04]  /*0220*/  IMAD R5, R5, R3, RZ ;  /* 0x0000000305057224 */ /* 0x004fc800078e02ff */
[----:B------:R-:W-:-:S06]  /*0230*/  IMAD.HI.U32 R3, R3, R5, R2 ;  /* 0x0000000503037227 */ /* 0x000fcc00078e0002 */
[----:B-1----:R-:W-:-:S04]  /*0240*/  IMAD.HI.U32 R28, R3, UR4, RZ ;  /* 0x00000004031c7c27 */ /* 0x002fc8000f8e00ff */
[----:B------:R-:W-:-:S04]  /*0250*/  IMAD.MOV R3, RZ, RZ, -R28 ;  /* 0x000000ffff037224 */ /* 0x000fc800078e0a1c */
[----:B------:R-:W-:-:S05]  /*0260*/  IMAD R3, R30, R3, UR4 ;  /* 0x000000041e037e24 */ /* 0x000fca000f8e0203 */
[----:B------:R-:W-:-:S13]  /*0270*/  ISETP.GE.U32.AND P0, PT, R3, R30, PT ;  /* 0x0000001e0300720c */ /* 0x000fda0003f06070 */
[----:B------:R-:W-:Y:S02]  /*0280*/  @P0 IMAD.IADD R3, R3, 0x1, -R30 ;  /* 0x0000000103030824 */ /* 0x000fe400078e0a1e */
[----:B------:R-:W-:-:S03]  /*0290*/  @P0 VIADD R28, R28, 0x1 ;  /* 0x000000011c1c0836 */ /* 0x000fc60000000000 */
[----:B------:R-:W-:-:S13]  /*02a0*/  ISETP.GE.U32.AND P1, PT, R3, R30, PT ;  /* 0x0000001e0300720c */ /* 0x000fda0003f26070 */
[----:B------:R-:W-:Y:S02]  /*02b0*/  @P1 IADD3 R28, PT, PT, R28, 0x1, RZ ;  /* 0x000000011c1c1810 */ /* 0x000fe40007ffe0ff */
[----:B------:R-:W-:Y:S01]  /*02c0*/  @!P2 LOP3.LUT R28, RZ, R30, RZ, 0x33, !PT ;  /* 0x0000001eff1ca212 */ /* 0x000fe200078e33ff */
[----:B------:R-:W-:Y:S06]  /*02d0*/  BRA `(.L_x_2) ;  /* 0x0000000000187947 */ /* 0x000fec0003800000 */
.L_x_1:
[----:B------:R-:W0:Y:S01]  /*02e0*/  LDCU.64 UR4, c[0x0][0x3a0] ;  /* 0x00007400ff0477ac */ /* 0x000e220008000a00 */
[----:B------:R-:W-:Y:S01]  /*02f0*/  IMAD.MOV.U32 R31, RZ, RZ, RZ ;  /* 0x000000ffff1f7224 */ /* 0x000fe200078e00ff */
[----:B------:R-:W-:Y:S01]  /*0300*/  MOV R33, 0x340 ;  /* 0x0000034000217802 */ /* 0x000fe20000000f00 */
[----:B0-----:R-:W-:Y:S02]  /*0310*/  IMAD.U32 R35, RZ, RZ, UR4 ;  /* 0x00000004ff237e24 */ /* 0x001fe4000f8e00ff */
[----:B------:R-:W-:-:S07]  /*0320*/  IMAD.U32 R37, RZ, RZ, UR5 ;  /* 0x00000005ff257e24 */ /* 0x000fce000f8e00ff */
[----:B------:R-:W-:Y:S05]  /*0330*/  CALL.REL.NOINC `($__internal_0_$__cuda_sm20_div_u64) ;  /* 0x0000006000587944 */ /* 0x000fea0003c00000 */
.L_x_2:
[----:B------:R-:W0:Y:S01]  /*0340*/  LDC.64 R6, c[0x0][0x3a0] ;  /* 0x0000e800ff067b82 */ /* 0x000e220000000a00 */
[----:B------:R-:W-:Y:S01]  /*0350*/  IADD3 R0, P0, PT, R28, 0x1, RZ ;  /* 0x000000011c007810 */ /* 0x000fe20007f1e0ff */
[----:B------:R-:W1:Y:S01]  /*0360*/  LDCU.64 UR4, c[0x0][0x390] ;  /* 0x00007200ff0477ac */ /* 0x000e620008000a00 */
[----:B------:R-:W-:Y:S02]  /*0370*/  IMAD.MOV.U32 R5, RZ, RZ, 0xff ;  /* 0x000000ffff057424 */ /* 0x000fe400078e00ff */
[----:B------:R-:W-:Y:S02]  /*0380*/  IADD3.X R29, PT, PT, RZ, R29, RZ, P0, !PT ;  /* 0x0000001dff1d7210 */ /* 0x000fe400007fe4ff */
[----:B------:R-:W-:-:S05]  /*0390*/  IADD3 R3, P0, PT, R15, R0, RZ ;  /* 0x000000000f037210 */ /* 0x000fca0007f1e0ff */
[----:B------:R-:W-:Y:S01]  /*03a0*/  IMAD.X R2, RZ, RZ, R29, P0 ;  /* 0x000000ffff027224 */ /* 0x000fe200000e061d */
[-C--:B0-----:R-:W-:Y:S02]  /*03b0*/  ISETP.GE.U32.AND P0, PT, R3, R6.reuse, PT ;  /* 0x000000060300720c */ /* 0x081fe40003f06070 */
[----:B------:R-:W-:Y:S02]  /*03c0*/  IADD3 R13, P1, PT, -R15, R6, RZ ;  /* 0x000000060f0d7210 */ /* 0x000fe40007f3e1ff */
[----:B------:R-:W-:Y:S02]  /*03d0*/  ISETP.GE.U32.AND.EX P0, PT, R2, R7, PT, P0 ;  /* 0x000000070200720c */ /* 0x000fe40003f06100 */
[----:B------:R-:W-:Y:S02]  /*03e0*/  IADD3.X R12, PT, PT, R7, -0x1, RZ, P1, !PT ;  /* 0xffffffff070c7810 */ /* 0x000fe40000ffe4ff */
[----:B------:R-:W-:Y:S02]  /*03f0*/  SEL R13, R0, R13, !P0 ;  /* 0x0000000d000d7207 */ /* 0x000fe40004000000 */
[----:B------:R-:W-:-:S02]  /*0400*/  SEL R12, R29, R12, !P0 ;  /* 0x0000000c1d0c7207 */ /* 0x000fc40004000000 */
[----:B------:R-:W-:Y:S02]  /*0410*/  ISETP.NE.U32.AND P0, PT, R13, RZ, PT ;  /* 0x000000ff0d00720c */ /* 0x000fe40003f05070 */
[C---:B-1----:R-:W-:Y:S02]  /*0420*/  LEA R10, P1, R15.reuse, UR4, 0x4 ;  /* 0x000000040f0a7c11 */ /* 0x042fe4000f8220ff */
[----:B------:R-:W-:Y:S02]  /*0430*/  ISETP.NE.AND.EX P0, PT, R12, RZ, PT, P0 ;  /* 0x000000ff0c00720c */ /* 0x000fe40003f05300 */
[----:B------:R-:W-:-:S05]  /*0440*/  LEA.HI.X R11, R15, UR5, RZ, 0x4, P1 ;  /* 0x000000050f0b7c11 */ /* 0x000fca00088f24ff */
[----:B------:R0:W-:Y:S06]  /*0450*/  STG.E.U8 desc[UR36][R10.64+0x8], R5 ;  /* 0x000008050a007986 */ /* 0x0001ec000c101124 */
[----:B------:R-:W-:Y:S05]  /*0460*/  @!P0 EXIT ;  /* 0x000000000000894d */ /* 0x000fea0003800000 */
[----:B------:R-:W1:Y:S02]  /*0470*/  LDC.U8 R0, c[0x0][0x398] ;  /* 0x0000e600ff007b82 */ /* 0x000e640000000000 */
[C---:B-1----:R-:W-:Y:S01]  /*0480*/  ISETP.NE.AND P0, PT, R0.reuse, RZ, PT ;  /* 0x000000ff0000720c */ /* 0x042fe20003f05270 */
[----:B------:R-:W-:-:S12]  /*0490*/  VIADD R17, R0, 0xffffffff ;  /* 0xffffffff00117836 */ /* 0x000fd80000000000 */
[----:B------:R-:W-:Y:S05]  /*04a0*/  @P0 BRA `(.L_x_3) ;  /* 0x0000000400a40947 */ /* 0x000fea0003800000 */
[----:B------:R-:W-:Y:S01]  /*04b0*/  ISETP.LT.U32.AND P0, PT, R3, R6, PT ;  /* 0x000000060300720c */ /* 0x000fe20003f01070 */
[----:B------:R-:W-:Y:S01]  /*04c0*/  BSSY.RECONVERGENT B0, `(.L_x_4) ;  /* 0x0000053000007945 */ /* 0x000fe20003800200 */
[----:B------:R-:W-:Y:S01]  /*04d0*/  HFMA2 R14, -RZ, RZ, 0, 0 ;  /* 0x00000000ff0e7431 */ /* 0x000fe200000001ff */
[----:B------:R-:W-:Y:S01]  /*04e0*/  LOP3.LUT R9, R13, 0x3, RZ, 0xc0, !PT ;  /* 0x000000030d097812 */ /* 0x000fe200078ec0ff */
[----:B------:R-:W-:Y:S01]  /*04f0*/  IMAD.MOV.U32 R8, RZ, RZ, RZ ;  /* 0x000000ffff087224 */ /* 0x000fe200078e00ff */
[----:B------:R-:W-:-:S04]  /*0500*/  ISETP.LT.U32.AND.EX P0, PT, R2, R7, PT, P0 ;  /* 0x000000070200720c */ /* 0x000fc80003f01100 */
[----:B------:R-:W-:Y:S02]  /*0510*/  SEL R0, R3, R6, P0 ;  /* 0x0000000603007207 */ /* 0x000fe40000000000 */
[----:B------:R-:W-:Y:S01]  /*0520*/  SEL R2, R2, R7, P0 ;  /* 0x0000000702027207 */ /* 0x000fe20000000000 */
[----:B------:R-:W-:Y:S01]  /*0530*/  IMAD.MOV.U32 R7, RZ, RZ, RZ ;  /* 0x000000ffff077224 */ /* 0x000fe200078e00ff */
[----:B------:R-:W-:Y:S02]  /*0540*/  IADD3 R0, P2, PT, R15, -R0, RZ ;  /* 0x800000000f007210 */ /* 0x000fe40007f5e0ff */
[----:B------:R-:W-:Y:S02]  /*0550*/  PLOP3.LUT P0, PT, PT, PT, PT, 0x8, 0x80 ;  /* 0x000000000080781c */ /* 0x000fe40003f0e170 */
[----:B------:R-:W-:Y:S01]  /*0560*/  ISETP.GT.U32.AND P1, PT, R0, -0x4, PT ;  /* 0xfffffffc0000780c */ /* 0x000fe20003f24070 */
[----:B------:R-:W-:-:S05]  /*0570*/  IMAD.X R0, RZ, RZ, ~R2, P2 ;  /* 0x000000ffff007224 */ /* 0x000fca00010e0e02 */
[----:B------:R-:W-:-:S13]  /*0580*/  ISETP.GT.U32.AND.EX P1, PT, R0, -0x1, PT, P1 ;  /* 0xffffffff0000780c */ /* 0x000fda0003f24110 */
[----:B------:R-:W-:Y:S05]  /*0590*/  @P1 BRA `(.L_x_5) ;  /* 0x0000000400141947 */ /* 0x000fea0003800000 */
[----:B------:R-:W-:Y:S01]  /*05a0*/  LOP3.LUT R8, R13, 0xfffffffc, RZ, 0xc0, !PT ;  /* 0xfffffffc0d087812 */ /* 0x000fe200078ec0ff */
[----:B------:R-:W-:Y:S04]  /*05b0*/  BSSY.RECONVERGENT B1, `(.L_x_6) ;  /* 0x0000041000017945 */ /* 0x000fe80003800200 */
[----:B------:R-:W-:Y:S01]  /*05c0*/  BSSY.RELIABLE B2, `(.L_x_7) ;  /* 0x0000032000027945 */ /* 0x000fe20003800100 */
[----:B------:R-:W-:Y:S01]  /*05d0*/  PLOP3.LUT P0, PT, PT, PT, PT, 0x8, 0x80 ;  /* 0x000000000080781c */ /* 0x000fe20003f0e170 */
[----:B------:R-:W-:Y:S01]  /*05e0*/  IMAD.MOV.U32 R7, RZ, RZ, R12 ;  /* 0x000000ffff077224 */ /* 0x000fe200078e000c */
[----:B------:R-:W-:Y:S01]  /*05f0*/  ISETP.GT.U32.AND P1, PT, R8, RZ, PT ;  /* 0x000000ff0800720c */ /* 0x000fe20003f24070 */
[----:B------:R-:W-:Y:S01]  /*0600*/  IMAD.MOV.U32 R0, RZ, RZ, 0xff ;  /* 0x000000ffff007424 */ /* 0x000fe200078e00ff */
[----:B0-----:R-:W-:Y:S01]  /*0610*/  MOV R5, R15 ;  /* 0x0000000f00057202 */ /* 0x001fe20000000f00 */
[----:B------:R-:W-:Y:S01]  /*0620*/  IMAD.MOV.U32 R6, RZ, RZ, RZ ;  /* 0x000000ffff067224 */ /* 0x000fe200078e00ff */
[----:B------:R-:W-:Y:S01]  /*0630*/  ISETP.GT.AND.EX P1, PT, R12, RZ, PT, P1 ;  /* 0x000000ff0c00720c */ /* 0x000fe20003f24310 */
[----:B------:R-:W-:-:S12]  /*0640*/  IMAD.MOV.U32 R4, RZ, RZ, R8 ;  /* 0x000000ffff047224 */ /* 0x000fd800078e0008 */
[----:B------:R-:W-:Y:S05]  /*0650*/  @!P1 BRA `(.L_x_8) ;  /* 0x0000000000a09947 */ /* 0x000fea0003800000 */
[----:B------:R-:W-:Y:S01]  /*0660*/  ISETP.GT.U32.AND P2, PT, R4, 0xc, PT ;  /* 0x0000000c0400780c */ /* 0x000fe20003f44070 */
[----:B------:R-:W-:Y:S01]  /*0670*/  BSSY.RECONVERGENT B3, `(.L_x_9) ;  /* 0x0000012000037945 */ /* 0x000fe20003800200 */
[----:B------:R-:W-:Y:S02]  /*0680*/  PLOP3.LUT P1, PT, PT, PT, PT, 0x80, 0x8 ;  /* 0x000000000008781c */ /* 0x000fe40003f2f070 */
[----:B------:R-:W-:-:S13]  /*0690*/  ISETP.GT.AND.EX P2, PT, R12, RZ, PT, P2 ;  /* 0x000000ff0c00720c */ /* 0x000fda0003f44320 */
[----:B------:R-:W-:Y:S05]  /*06a0*/  @!P2 BRA `(.L_x_10) ;  /* 0x000000000038a947 */ /* 0x000fea0003800000 */
[----:B------:R-:W-:-:S13]  /*06b0*/  PLOP3.LUT P1, PT, PT, PT, PT, 0x8, 0x80 ;  /* 0x000000000080781c */ /* 0x000fda0003f2e170 */
.L_x_11:
[----:B------:R-:W-:Y:S01]  /*06c0*/  IADD3 R4, P2, PT, R4, -0x10, RZ ;  /* 0xfffffff004047810 */ /* 0x000fe20007f5e0ff */
[----:B------:R-:W-:Y:S01]  /*06d0*/  @!P0 IMAD.MOV.U32 R2, RZ, RZ, R5 ;  /* 0x000000ffff028224 */ /* 0x000fe200078e0005 */
[----:B------:R-:W-:Y:S01]  /*06e0*/  IADD3 R5, P3, PT, R5, 0x10, RZ ;  /* 0x0000001005057810 */ /* 0x000fe20007f7e0ff */
[----:B------:R-:W-:Y:S01]  /*06f0*/  @!P0 IMAD.MOV.U32 R3, RZ, RZ, R6 ;  /* 0x000000ffff038224 */ /* 0x000fe200078e0006 */
[----:B------:R-:W-:Y:S01]  /*0700*/  IADD3.X R12, PT, PT, R12, -0x1, RZ, P2, !PT ;  /* 0xffffffff0c0c7810 */ /* 0x000fe200017fe4ff */
[----:B------:R0:W-:Y:S01]  /*0710*/  @!P0 STG.E.U8 desc[UR36][R10.64+0x8], RZ ;  /* 0x000008ff0a008986 */ /* 0x0001e2000c101124 */
[----:B------:R-:W-:Y:S02]  /*0720*/  ISETP.GT.U32.AND P2, PT, R4, 0xc, PT ;  /* 0x0000000c0400780c */ /* 0x000fe40003f44070 */
[----:B------:R-:W-:Y:S01]  /*0730*/  @!P0 PRMT R0, RZ, 0x7610, R0 ;  /* 0x00007610ff008816 */ /* 0x000fe20000000000 */
[----:B------:R0:W-:Y:S01]  /*0740*/  @!P0 STG.E.64 desc[UR36][R10.64], R2 ;  /* 0x000000020a008986 */ /* 0x0001e2000c101b24 */
[----:B------:R-:W-:-:S02]  /*0750*/  ISETP.GT.AND.EX P2, PT, R12, RZ, PT, P2 ;  /* 0x000000ff0c00720c */ /* 0x000fc40003f44320 */
[----:B------:R-:W-:Y:S02]  /*0760*/  PLOP3.LUT P0, PT, PT, PT, PT, 0x80, 0x8 ;  /* 0x000000000008781c */ /* 0x000fe40003f0f070 */
[----:B------:R-:W-:-:S09]  /*0770*/  IADD3.X R6, PT, PT, RZ, R6, RZ, P3, !PT ;  /* 0x00000006ff067210 */ /* 0x000fd20001ffe4ff */
[----:B0-----:R-:W-:Y:S05]  /*0780*/  @P2 BRA `(.L_x_11) ;  /* 0xfffffffc00cc2947 */ /* 0x001fea000383ffff */
.L_x_10:
[----:B------:R-:W-:Y:S05]  /*0790*/  BSYNC.RECONVERGENT B3 ;  /* 0x0000000000037941 */ /* 0x000fea0003800200 */
.L_x_9:
[----:B------:R-:W-:Y:S01]  /*07a0*/  ISETP.GT.U32.AND P2, PT, R4, 0x4, PT ;  /* 0x000000040400780c */ /* 0x000fe20003f44070 */
[----:B------:R-:W-:Y:S03]  /*07b0*/  BSSY.RECONVERGENT B3, `(.L_x_12) ;  /* 0x000000e000037945 */ /* 0x000fe60003800200 */
[----:B------:R-:W-:-:S13]  /*07c0*/  ISETP.GT.AND.EX P2, PT, R12, RZ, PT, P2 ;  /* 0x000000ff0c00720c */ /* 0x000fda0003f44320 */
[----:B------:R-:W-:Y:S05]  /*07d0*/  @!P2 BRA `(.L_x_13) ;  /* 0x00000000002ca947 */ /* 0x000fea0003800000 */
[----:B------:R-:W-:Y:S01]  /*07e0*/  @!P0 IMAD.MOV.U32 R2, RZ, RZ, R5 ;  /* 0x000000ffff028224 */ /* 0x000fe200078e0005 */
[----:B------:R-:W-:Y:S01]  /*07f0*/  IADD3 R5, P3, PT, R5, 0x8, RZ ;  /* 0x0000000805057810 */ /* 0x000fe20007f7e0ff */
[----:B------:R-:W-:Y:S01]  /*0800*/  @!P0 IMAD.MOV.U32 R3, RZ, RZ, R6 ;  /* 0x000000ffff038224 */ /* 0x000fe200078e0006 */
[----:B------:R-:W-:Y:S01]  /*0810*/  IADD3 R4, P2, PT, R4, -0x8, RZ ;  /* 0xfffffff804047810 */ /* 0x000fe20007f5e0ff */
[----:B------:R0:W-:Y:S01]  /*0820*/  @!P0 STG.E.U8 desc[UR36][R10.64+0x8], RZ ;  /* 0x000008ff0a008986 */ /* 0x0001e2000c101124 */
[----:B------:R-:W-:Y:S01]  /*0830*/  @!P0 PRMT R0, RZ, 0x7610, R0 ;  /* 0x00007610ff008816 */ /* 0x000fe20000000000 */
[----:B------:R-:W-:Y:S01]  /*0840*/  IMAD.X R6, RZ, RZ, R6, P3 ;  /* 0x000000ffff067224 */ /* 0x000fe200018e0606 */
[----:B------:R-:W-:Y:S01]  /*0850*/  PLOP3.LUT P1, PT, PT, PT, PT, 0x8, 0x80 ;  /* 0x000000000080781c */ /* 0x000fe20003f2e170 */
[----:B------:R0:W-:Y:S01]  /*0860*/  @!P0 STG.E.64 desc[UR36][R10.64], R2 ;  /* 0x000000020a008986 */ /* 0x0001e2000c101b24 */
[----:B------:R-:W-:Y:S02]  /*0870*/  PLOP3.LUT P0, PT, PT, PT, PT, 0x80, 0x8 ;  /* 0x000000000008781c */ /* 0x000fe40003f0f070 */
[----:B------:R-:W-:-:S11]  /*0880*/  IADD3.X R12, PT, PT, R12, -0x1, RZ, P2, !PT ;  /* 0xffffffff0c0c7810 */ /* 0x000fd600017fe4ff */
.L_x_13:
[----:B------:R-:W-:Y:S05]  /*0890*/  BSYNC.RECONVERGENT B3 ;  /* 0x0000000000037941 */ /* 0x000fea0003800200 */
.L_x_12:
[----:B------:R-:W-:-:S04]  /*08a0*/  ISETP.NE.U32.AND P2, PT, R4, RZ, PT ;  /* 0x000000ff0400720c */ /* 0x000fc80003f45070 */
[----:B------:R-:W-:-:S13]  /*08b0*/  ISETP.NE.OR.EX P1, PT, R12, RZ, P1, P2 ;  /* 0x000000ff0c00720c */ /* 0x000fda0000f25720 */
[----:B------:R-:W-:Y:S05]  /*08c0*/  @!P1 BREAK.RELIABLE B2 ;  /* 0x0000000000029942 */ /* 0x000fea0003800100 */
[----:B------:R-:W-:Y:S05]  /*08d0*/  @!P1 BRA `(.L_x_14) ;  /* 0x0000000000389947 */ /* 0x000fea0003800000 */
.L_x_8:
[----:B------:R-:W-:Y:S05]  /*08e0*/  BSYNC.RELIABLE B2 ;  /* 0x0000000000027941 */ /* 0x000fea0003800100 */
.L_x_7:
[----:B------:R-:W-:Y:S01]  /*08f0*/  IADD3 R4, P1, PT, R4, -0x4, RZ ;  /* 0xfffffffc04047810 */ /* 0x000fe20007f3e0ff */
[----:B0-----:R-:W-:Y:S01]  /*0900*/  @!P0 IMAD.MOV.U32 R2, RZ, RZ, R5 ;  /* 0x000000ffff028224 */ /* 0x001fe200078e0005 */
[----:B------:R-:W-:Y:S01]  /*0910*/  @!P0 MOV R3, R6 ;  /* 0x0000000600038202 */ /* 0x000fe20000000f00 */
[----:B------:R1:W-:Y:S01]  /*0920*/  @!P0 STG.E.U8 desc[UR36][R10.64+0x8], RZ ;  /* 0x000008ff0a008986 */ /* 0x0003e2000c101124 */
[----:B------:R-:W-:Y:S02]  /*0930*/  IADD3.X R12, PT, PT, R12, -0x1, RZ, P1, !PT ;  /* 0xffffffff0c0c7810 */ /* 0x000fe40000ffe4ff */
[----:B------:R-:W-:Y:S01]  /*0940*/  ISETP.NE.U32.AND P1, PT, R4, RZ, PT ;  /* 0x000000ff0400720c */ /* 0x000fe20003f25070 */
[----:B------:R1:W-:Y:S01]  /*0950*/  @!P0 STG.E.64 desc[UR36][R10.64], R2 ;  /* 0x000000020a008986 */ /* 0x0003e2000c101b24 */
[----:B------:R-:W-:Y:S02]  /*0960*/  IADD3 R5, P2, PT, R5, 0x4, RZ ;  /* 0x0000000405057810 */ /* 0x000fe40007f5e0ff */
[----:B------:R-:W-:-:S02]  /*0970*/  ISETP.NE.AND.EX P1, PT, R12, RZ, PT, P1 ;  /* 0x000000ff0c00720c */ /* 0x000fc40003f25310 */
[----:B------:R-:W-:Y:S01]  /*0980*/  @!P0 PRMT R0, RZ, 0x7610, R0 ;  /* 0x00007610ff008816 */ /* 0x000fe20000000000 */
[----:B------:R-:W-:Y:S01]  /*0990*/  IMAD.X R6, RZ, RZ, R6, P2 ;  /* 0x000000ffff067224 */ /* 0x000fe200010e0606 */
[----:B------:R-:W-:-:S09]  /*09a0*/  PLOP3.LUT P0, PT, PT, PT, PT, 0x80, 0x8 ;  /* 0x000000000008781c */ /* 0x000fd20003f0f070 */
[----:B-1----:R-:W-:Y:S05]  /*09b0*/  @P1 BRA `(.L_x_7) ;  /* 0xfffffffc00cc1947 */ /* 0x002fea000383ffff */
.L_x_14:
[----:B------:R-:W-:Y:S05]  /*09c0*/  BSYNC.RECONVERGENT B1 ;  /* 0x0000000000017941 */ /* 0x000fea0003800200 */
.L_x_6:
[----:B------:R-:W-:-:S04]  /*09d0*/  LOP3.LUT P0, RZ, R0, 0xff, RZ, 0xc0, !PT ;  /* 0x000000ff00ff7812 */ /* 0x000fc8000780c0ff */
[----:B------:R-:W-:-:S13]  /*09e0*/  PLOP3.LUT P0, PT, P0, PT, PT, 0x8, 0x80 ;  /* 0x000000000080781c */ /* 0x000fda000070e170 */
.L_x_5:
[----:B------:R-:W-:Y:S05]  /*09f0*/  BSYNC.RECONVERGENT B0 ;  /* 0x0000000000007941 */ /* 0x000fea0003800200 */
.L_x_4:
[----:B------:R-:W-:-:S04]  /*0a00*/  ISETP.NE.U32.AND P1, PT, R9, RZ, PT ;  /* 0x000000ff0900720c */ /* 0x000fc80003f25070 */
[----:B------:R-:W-:-:S13]  /*0a10*/  ISETP.NE.AND.EX P1, PT, R14, RZ, PT, P1 ;  /* 0x000000ff0e00720c */ /* 0x000fda0003f25310 */
[----:B------:R-:W-:Y:S05]  /*0a20*/  @!P1 EXIT ;  /* 0x000000000000994d */ /* 0x000fea0003800000 */
[----:B0-----:R-:W-:-:S05]  /*0a30*/  IADD3 R2, P1, PT, R15, R8, RZ ;  /* 0x000000080f027210 */ /* 0x001fca0007f3e0ff */
[----:B------:R-:W-:-:S08]  /*0a40*/  IMAD.X R3, RZ, RZ, R7, P1 ;  /* 0x000000ffff037224 */ /* 0x000fd000008e0607 */
.L_x_15:
[----:B------:R-:W-:Y:S01]  /*0a50*/  IADD3 R0, P1, PT, R9, -0x1, RZ ;  /* 0xffffffff09007810 */ /* 0x000fe20007f3e0ff */
[----:B------:R0:W-:Y:S01]  /*0a60*/  @!P0 STG.E.64 desc[UR36][R10.64], R2 ;  /* 0x000000020a008986 */ /* 0x0001e2000c101b24 */
[----:B------:R-:W-:Y:S02]  /*0a70*/  IADD3 R5, P2, PT, R2, 0x1, RZ ;  /* 0x0000000102057810 */ /* 0x000fe40007f5e0ff */
[----:B------:R-:W-:Y:S01]  /*0a80*/  IADD3.X R4, PT, PT, R14, -0x1, RZ, P1, !PT ;  /* 0xffffffff0e047810 */ /* 0x000fe20000ffe4ff */
[----:B------:R0:W-:Y:S01]  /*0a90*/  @!P0 STG.E.U8 desc[UR36][R10.64+0x8], RZ ;  /* 0x000008ff0a008986 */ /* 0x0001e2000c101124 */
[----:B------:R-:W-:Y:S01]  /*0aa0*/  ISETP.NE.U32.AND P1, PT, R0, RZ, PT ;  /* 0x000000ff0000720c */ /* 0x000fe20003f25070 */
[----:B------:R-:W-:-:S03]  /*0ab0*/  IMAD.X R6, RZ, RZ, R3, P2 ;  /* 0x000000ffff067224 */ /* 0x000fc600010e0603 */
[----:B------:R-:W-:-:S13]  /*0ac0*/  ISETP.NE.AND.EX P1, PT, R4, RZ, PT, P1 ;  /* 0x000000ff0400720c */ /* 0x000fda0003f25310 */
[----:B0-----:R-:W-:Y:S05]  /*0ad0*/  @!P1 EXIT ;  /* 0x000000000000994d */ /* 0x001fea0003800000 */
[----:B------:R-:W-:Y:S01]  /*0ae0*/  PLOP3.LUT P0, PT, PT, PT, PT, 0x80, 0x8 ;  /* 0x000000000008781c */ /* 0x000fe20003f0f070 */
[----:B------:R-:W-:Y:S01]  /*0af0*/  IMAD.MOV.U32 R2, RZ, RZ, R5 ;  /* 0x000000ffff027224 */ /* 0x000fe200078e0005 */
[----:B------:R-:W-:Y:S01]  /*0b00*/  MOV R3, R6 ;  /* 0x0000000600037202 */ /* 0x000fe20000000f00 */
[----:B------:R-:W-:Y:S02]  /*0b10*/  IMAD.MOV.U32 R9, RZ, RZ, R0 ;  /* 0x000000ffff097224 */ /* 0x000fe400078e0000 */
[----:B------:R-:W-:Y:S01]  /*0b20*/  IMAD.MOV.U32 R14, RZ, RZ, R4 ;  /* 0x000000ffff0e7224 */ /* 0x000fe200078e0004 */
[----:B------:R-:W-:Y:S07]  /*0b30*/  BRA `(.L_x_15) ;  /* 0xfffffffc00c47947 */ /* 0x000fee000383ffff */
.L_x_3:
[----:B------:R-:W-:-:S13]  /*0b40*/  LOP3.LUT P0, RZ, R17, 0xff, RZ, 0xc0, !PT ;  /* 0x000000ff11ff7812 */ /* 0x000fda000780c0ff */
[----:B------:R-:W-:Y:S05]  /*0b50*/  @P0 BRA `(.L_x_16) ;  /* 0x0000000800b00947 */ /* 0x000fea0003800000 */
[----:B------:R-:W1:Y:S01]  /*0b60*/  I2F.U32.RP R4, R0 ;  /* 0x0000000000047306 */ /* 0x000e620000209000 */
[----:B------:R-:W-:Y:S01]  /*0b70*/  ISETP.NE.U32.AND P2, PT, R0, RZ, PT ;  /* 0x000000ff0000720c */ /* 0x000fe20003f45070 */
[----:B------:R-:W-:Y:S01]  /*0b80*/  IMAD.MOV.U32 R22, RZ, RZ, 0xff ;  /* 0x000000ffff167424 */ /* 0x000fe200078e00ff */
[C---:B------:R-:W-:Y:S01]  /*0b90*/  LOP3.LUT R20, R17.reuse, 0xfffffffc, RZ, 0xc0, !PT ;  /* 0xfffffffc11147812 */ /* 0x040fe200078ec0ff */
[----:B------:R-:W-:Y:S01]  /*0ba0*/  IMAD.MOV.U32 R21, RZ, RZ, RZ ;  /* 0x000000ffff157224 */ /* 0x000fe200078e00ff */
[----:B------:R-:W-:Y:S01]  /*0bb0*/  LOP3.LUT R9, R17, 0x3, RZ, 0xc0, !PT ;  /* 0x0000000311097812 */ /* 0x000fe200078ec0ff */
[----:B------:R-:W-:Y:S01]  /*0bc0*/  IMAD.MOV.U32 R17, RZ, RZ, RZ ;  /* 0x000000ffff117224 */ /* 0x000fe200078e00ff */
[----:B------:R-:W-:Y:S01]  /*0bd0*/  MOV R14, RZ ;  /* 0x000000ff000e7202 */ /* 0x000fe20000000f00 */
[----:B------:R-:W-:Y:S01]  /*0be0*/  IMAD.MOV R20, RZ, RZ, -R20 ;  /* 0x000000ffff147224 */ /* 0x000fe200078e0a14 */
[----:B-1----:R-:W1:Y:S02]  /*0bf0*/  MUFU.RCP R4, R4 ;  /* 0x0000000400047308 */ /* 0x002e640000001000 */
[----:B-1----:R-:W-:-:S06]  /*0c00*/  VIADD R2, R4, 0xffffffe ;  /* 0x0ffffffe04027836 */ /* 0x002fcc0000000000 */
[----:B------:R1:W0:Y:S02]  /*0c10*/  F2I.FTZ.U32.TRUNC.NTZ R3, R2 ;  /* 0x0000000200037305 */ /* 0x000224000021f000 */
[----:B-1----:R-:W-:Y:S02]  /*0c20*/  HFMA2 R2, -RZ, RZ, 0, 0 ;  /* 0x00000000ff027431 */ /* 0x002fe400000001ff */
[----:B0-----:R-:W-:-:S04]  /*0c30*/  IMAD.MOV R5, RZ, RZ, -R3 ;  /* 0x000000ffff057224 */ /* 0x001fc800078e0a03 */
[----:B------:R-:W-:-:S04]  /*0c40*/  IMAD R5, R5, R0, RZ ;  /* 0x0000000005057224 */ /* 0x000fc800078e02ff */
[----:B------:R-:W-:-:S06]  /*0c50*/  IMAD.HI.U32 R3, R3, R5, R2 ;  /* 0x0000000503037227 */ /* 0x000fcc00078e0002 */
[----:B------:R-:W-:-:S04]  /*0c60*/  IMAD.HI.U32 R16, R3, R6, RZ ;  /* 0x0000000603107227 */ /* 0x000fc800078e00ff */
[----:B------:R-:W-:-:S04]  /*0c70*/  IMAD.MOV R3, RZ, RZ, -R16 ;  /* 0x000000ffff037224 */ /* 0x000fc800078e0a10 */
[----:B------:R-:W-:-:S05]  /*0c80*/  IMAD R3, R0, R3, R6 ;  /* 0x0000000300037224 */ /* 0x000fca00078e0206 */
[----:B------:R-:W-:-:S13]  /*0c90*/  ISETP.GE.U32.AND P0, PT, R3, R0, PT ;  /* 0x000000000300720c */ /* 0x000fda0003f06070 */
[----:B------:R-:W-:Y:S02]  /*0ca0*/  @P0 IMAD.IADD R3, R3, 0x1, -R0 ;  /* 0x0000000103030824 */ /* 0x000fe400078e0a00 */
[----:B------:R-:W-:-:S03]  /*0cb0*/  @P0 VIADD R16, R16, 0x1 ;  /* 0x0000000110100836 */ /* 0x000fc60000000000 */
[----:B------:R-:W-:-:S13]  /*0cc0*/  ISETP.GE.U32.AND P1, PT, R3, R0, PT ;  /* 0x000000000300720c */ /* 0x000fda0003f26070 */
[----:B------:R-:W-:Y:S01]  /*0cd0*/  @P1 VIADD R16, R16, 0x1 ;  /* 0x0000000110101836 */ /* 0x000fe20000000000 */
[----:B------:R-:W-:-:S07]  /*0ce0*/  @!P2 LOP3.LUT R16, RZ, R0, RZ, 0x33, !PT ;  /* 0x00000000ff10a212 */ /* 0x000fce00078e33ff */
.L_x_24:
[----:B0-----:R-:W0:Y:S01]  /*0cf0*/  LDCU UR4, c[0x0][0x3a4] ;  /* 0x00007480ff0477ac */ /* 0x001e220008000800 */
[----:B------:R-:W-:Y:S02]  /*0d00*/  IADD3 R18, P0, PT, R15, R14, RZ ;  /* 0x0000000e0f127210 */ /* 0x000fe40007f1e0ff */
[----:B------:R-:W-:Y:S02]  /*0d10*/  IADD3 R14, P1, PT, R14, 0x1, RZ ;  /* 0x000000010e0e7810 */ /* 0x000fe40007f3e0ff */
[----:B------:R-:W-:Y:S02]  /*0d20*/  IADD3.X R19, PT, PT, RZ, R21, RZ, P0, !PT ;  /* 0x00000015ff137210 */ /* 0x000fe400007fe4ff */
[----:B------:R-:W-:Y:S01]  /*0d30*/  ISETP.GE.U32.AND P0, PT, R14, R13, PT ;  /* 0x0000000d0e00720c */ /* 0x000fe20003f06070 */
[----:B------:R-:W-:-:S05]  /*0d40*/  IMAD.X R21, RZ, RZ, R21, P1 ;  /* 0x000000ffff157224 */ /* 0x000fca00008e0615 */
[----:B------:R-:W-:Y:S02]  /*0d50*/  ISETP.GE.U32.AND.EX P0, PT, R21, R12, PT, P0 ;  /* 0x0000000c1500720c */ /* 0x000fe40003f06100 */
[----:B0-----:R-:W-:-:S13]  /*0d60*/  ISETP.NE.AND.EX P2, PT, RZ, UR4, PT, !PT ;  /* 0x00000004ff007c0c */ /* 0x001fda000bf453f0 */
[----:B------:R-:W-:Y:S02]  /*0d70*/  @!P2 IMAD.MOV.U32 R30, RZ, RZ, R16 ;  /* 0x000000ffff1ea224 */ /* 0x000fe400078e0010 */
[----:B------:R-:W-:Y:S01]  /*0d80*/  @!P2 IMAD.MOV.U32 R31, RZ, RZ, R17 ;  /* 0x000000ffff1fa224 */ /* 0x000fe200078e0011 */
[----:B------:R-:W-:Y:S06]  /*0d90*/  @!P2 BRA `(.L_x_17) ;  /* 0x000000000024a947 */ /* 0x000fec0003800000 */
[----:B------:R-:W0:Y:S01]  /*0da0*/  LDCU.64 UR4, c[0x0][0x3a0] ;  /* 0x00007400ff0477ac */ /* 0x000e220008000a00 */
[----:B------:R-:W-:Y:S01]  /*0db0*/  IMAD.MOV.U32 R30, RZ, RZ, R0 ;  /* 0x000000ffff1e7224 */ /* 0x000fe200078e0000 */
[----:B------:R-:W-:Y:S01]  /*0dc0*/  MOV R33, 0xe10 ;  /* 0x00000e1000217802 */ /* 0x000fe20000000f00 */
[----:B------:R-:W-:Y:S01]  /*0dd0*/  IMAD.MOV.U32 R31, RZ, RZ, RZ ;  /* 0x000000ffff1f7224 */ /* 0x000fe200078e00ff */
[----:B0-----:R-:W-:Y:S01]  /*0de0*/  MOV R35, UR4 ;  /* 0x0000000400237c02 */ /* 0x001fe20008000f00 */
[----:B------:R-:W-:-:S07]  /*0df0*/  IMAD.U32 R37, RZ, RZ, UR5 ;  /* 0x00000005ff257e24 */ /* 0x000fce000f8e00ff */
[----:B------:R-:W-:Y:S05]  /*0e00*/  CALL.REL.NOINC `($__internal_0_$__cuda_sm20_div_u64) ;  /* 0x0000005400a47944 */ /* 0x000fea0003c00000 */
[----:B------:R-:W-:Y:S02]  /*0e10*/  IMAD.MOV.U32 R30, RZ, RZ, R28 ;  /* 0x000000ffff1e7224 */ /* 0x000fe400078e001c */
[----:B------:R-:W-:-:S07]  /*0e20*/  IMAD.MOV.U32 R31, RZ, RZ, R29 ;  /* 0x000000ffff1f7224 */ /* 0x000fce00078e001d */
.L_x_17:
[----:B------:R-:W-:Y:S01]  /*0e30*/  LOP3.LUT R2, R19, R31, RZ, 0xfc, !PT ;  /* 0x0000001f13027212 */ /* 0x000fe200078efcff */
[----:B------:R-:W-:Y:S03]  /*0e40*/  BSSY.RECONVERGENT B0, `(.L_x_18) ;  /* 0x000001c000007945 */ /* 0x000fe60003800200 */
[----:B------:R-:W-:-:S13]  /*0e50*/  ISETP.NE.U32.AND P1, PT, R2, RZ, PT ;  /* 0x000000ff0200720c */ /* 0x000fda0003f25070 */
[----:B------:R-:W-:Y:S05]  /*0e60*/  @P1 BRA `(.L_x_19) ;  /* 0x0000000000501947 */ /* 0x000fea0003800000 */
[----:B------:R-:W0:Y:S01]  /*0e70*/  I2F.U32.RP R4, R30 ;  /* 0x0000001e00047306 */ /* 0x000e220000209000 */
[----:B------:R-:W-:-:S07]  /*0e80*/  ISETP.NE.U32.AND P3, PT, R30, RZ, PT ;  /* 0x000000ff1e00720c */ /* 0x000fce0003f65070 */
[----:B0-----:R-:W0:Y:S02]  /*0e90*/  MUFU.RCP R4, R4 ;  /* 0x0000000400047308 */ /* 0x001e240000001000 */
[----:B0-----:R-:W-:-:S06]  /*0ea0*/  IADD3 R2, PT, PT, R4, 0xffffffe, RZ ;  /* 0x0ffffffe04027810 */ /* 0x001fcc0007ffe0ff */
[----:B------:R0:W1:Y:S02]  /*0eb0*/  F2I.FTZ.U32.TRUNC.NTZ R3, R2 ;  /* 0x0000000200037305 */ /* 0x000064000021f000 */
[----:B0-----:R-:W-:Y:S02]  /*0ec0*/  IMAD.MOV.U32 R2, RZ, RZ, RZ ;  /* 0x000000ffff027224 */ /* 0x001fe400078e00ff */
[----:B-1----:R-:W-:-:S04]  /*0ed0*/  IMAD.MOV R5, RZ, RZ, -R3 ;  /* 0x000000ffff057224 */ /* 0x002fc800078e0a03 */
[----:B------:R-:W-:-:S04]  /*0ee0*/  IMAD R5, R5, R30, RZ ;  /* 0x0000001e05057224 */ /* 0x000fc800078e02ff */
[----:B------:R-:W-:-:S06]  /*0ef0*/  IMAD.HI.U32 R3, R3, R5, R2 ;  /* 0x0000000503037227 */ /* 0x000fcc00078e0002 */
[----:B------:R-:W-:-:S04]  /*0f00*/  IMAD.HI.U32 R3, R3, R18, RZ ;  /* 0x0000001203037227 */ /* 0x000fc800078e00ff */
[----:B------:R-:W-:-:S04]  /*0f10*/  IMAD.MOV R5, RZ, RZ, -R3 ;  /* 0x000000ffff057224 */ /* 0x000fc800078e0a03 */
[----:B------:R-:W-:-:S05]  /*0f20*/  IMAD R5, R30, R5, R18 ;  /* 0x000000051e057224 */ /* 0x000fca00078e0212 */
[----:B------:R-:W-:-:S13]  /*0f30*/  ISETP.GE.U32.AND P1, PT, R5, R30, PT ;  /* 0x0000001e0500720c */ /* 0x000fda0003f26070 */
[----:B------:R-:W-:Y:S01]  /*0f40*/  @P1 IMAD.IADD R5, R5, 0x1, -R30 ;  /* 0x0000000105051824 */ /* 0x000fe200078e0a1e */
[----:B------:R-:W-:-:S04]  /*0f50*/  @P1 IADD3 R3, PT, PT, R3, 0x1, RZ ;  /* 0x0000000103031810 */ /* 0x000fc80007ffe0ff */
[----:B------:R-:W-:-:S13]  /*0f60*/  ISETP.GE.U32.AND P2, PT, R5, R30, PT ;  /* 0x0000001e0500720c */ /* 0x000fda0003f46070 */
[----:B------:R-:W-:Y:S01]  /*0f70*/  @P2 VIADD R3, R3, 0x1 ;  /* 0x0000000103032836 */ /* 0x000fe20000000000 */
[----:B------:R-:W-:-:S05]  /*0f80*/  @!P3 LOP3.LUT R3, RZ, R30, RZ, 0x33, !PT ;  /* 0x0000001eff03b212 */ /* 0x000fca00078e33ff */
[----:B------:R-:W-:Y:S01]  /*0f90*/  IMAD.MOV.U32 R4, RZ, RZ, R3 ;  /* 0x000000ffff047224 */ /* 0x000fe200078e0003 */
[----:B------:R-:W-:Y:S06]  /*0fa0*/  BRA `(.L_x_20) ;  /* 0x0000000000147947 */ /* 0x000fec0003800000 */
.L_x_19:
[----:B------:R-:W-:Y:S01]  /*0fb0*/  IMAD.MOV.U32 R35, RZ, RZ, R18 ;  /* 0x000000ffff237224 */ /* 0x000fe200078e0012 */
[----:B------:R-:W-:Y:S01]  /*0fc0*/  MOV R33, 0xff0 ;  /* 0x00000ff000217802 */ /* 0x000fe20000000f00 */
[----:B------:R-:W-:-:S07]  /*0fd0*/  IMAD.MOV.U32 R37, RZ, RZ, R19 ;  /* 0x000000ffff257224 */ /* 0x000fce00078e0013 */
[----:B------:R-:W-:Y:S05]  /*0fe0*/  CALL.REL.NOINC `($__internal_0_$__cuda_sm20_div_u64) ;  /* 0x00000054002c7944 */ /* 0x000fea0003c00000 */
[----:B------:R-:W-:-:S07]  /*0ff0*/  MOV R4, R28 ;  /* 0x0000001c00047202 */ /* 0x000fce0000000f00 */
.L_x_20:
[----:B------:R-:W-:Y:S05]  /*1000*/  BSYNC.RECONVERGENT B0 ;  /* 0x0000000000007941 */ /* 0x000fea0003800200 */
.L_x_18:
[----:B------:R-:W-:Y:S01]  /*1010*/  LOP3.LUT R2, R4, 0xff, RZ, 0xc0, !PT ;  /* 0x000000ff04027812 */ /* 0x000fe200078ec0ff */
[----:B------:R0:W-:Y:S04]  /*1020*/  STL.U8 [R1], R4 ;  /* 0x0000000401007387 */ /* 0x0001e80000100000 */
[----:B------:R-:W-:Y:S02]  /*1030*/  IMAD.IADD R8, R1, 0x1, R2 ;  /* 0x0000000101087824 */ /* 0x000fe400078e0202 */
[----:B------:R-:W1:Y:S03]  /*1040*/  LDC.64 R2, c[0x0][0x380] ;  /* 0x0000e000ff027b82 */ /* 0x000e660000000a00 */
[----:B------:R-:W2:Y:S04]  /*1050*/  LDL.U8 R5, [R8+0x10] ;  /* 0x0000100008057983 */ /* 0x000ea80000100000 */
[----:B-1----:R0:W5:Y:S01]  /*1060*/  LDG.E.U8 R6, desc[UR36][R2.64] ;  /* 0x0000002402067981 */ /* 0x002162000c1e1100 */
[----:B------:R-:W-:-:S03]  /*1070*/  PRMT R7, R0, 0x9910, RZ ;  /* 0x0000991000077816 */ /* 0x000fc600000000ff */
[----:B------:R0:W-:Y:S01]  /*1080*/  STL.U8 [R8+0x10], R0 ;  /* 0x0000100008007387 */ /* 0x0001e20000100000 */
[----:B------:R-:W-:-:S03]  /*1090*/  ISETP.NE.AND P1, PT, R7, 0x1, PT ;  /* 0x000000010700780c */ /* 0x000fc60003f25270 */
[----:B--2---:R0:W-:Y:S10]  /*10a0*/  STL.U8 [R8+0x11], R5 ;  /* 0x0000110508007387 */ /* 0x0041f40000100000 */
[----:B------:R-:W-:Y:S05]  /*10b0*/  @!P1 BRA `(.L_x_21) ;  /* 0x00000004000c9947 */ /* 0x000fea0003800000 */
[----:B------:R1:W5:Y:S01]  /*10c0*/  LDL.U8 R7, [R1+0x10] ;  /* 0x0000100001077983 */ /* 0x0003620000100000 */
[----:B0-----:R-:W-:Y:S01]  /*10d0*/  VIADD R4, R0, 0xfffffffe ;  /* 0xfffffffe00047836 */ /* 0x001fe20000000000 */
[----:B------:R-:W-:-:S04]  /*10e0*/  ISETP.NE.AND P1, PT, R9, RZ, PT ;  /* 0x000000ff0900720c */ /* 0x000fc80003f25270 */
[----:B------:R-:W-:-:S04]  /*10f0*/  LOP3.LUT R4, R4, 0xff, RZ, 0xc0, !PT ;  /* 0x000000ff04047812 */ /* 0x000fc800078ec0ff */
[----:B------:R-:W-:Y:S02]  /*1100*/  ISETP.GE.U32.AND P2, PT, R4, 0x3, PT ;  /* 0x000000030400780c */ /* 0x000fe40003f46070 */
[----:B------:R-:W-:-:S11]  /*1110*/  PRMT R4, RZ, 0x7610, R4 ;  /* 0x00007610ff047816 */ /* 0x000fd60000000004 */
[----:B-1----:R-:W-:Y:S05]  /*1120*/  @!P2 BRA `(.L_x_22) ;  /* 0x000000000090a947 */ /* 0x002fea0003800000 */
[----:B------:R-:W-:Y:S01]  /*1130*/  BSSY.RECONVERGENT B0, `(.L_x_22) ;  /* 0x0000023000007945 */ /* 0x000fe20003800200 */
[----:B------:R-:W-:Y:S01]  /*1140*/  PRMT R4, RZ, 0x7610, R4 ;  /* 0x00007610ff047816 */ /* 0x000fe20000000004 */
[----:B------:R-:W-:-:S07]  /*1150*/  IMAD.MOV.U32 R24, RZ, RZ, R20 ;  /* 0x000000ffff187224 */ /* 0x000fce00078e0014 */
.L_x_23:
[----:B------:R-:W-:-:S04]  /*1160*/  LOP3.LUT R8, R4, 0xff, RZ, 0xc0, !PT ;  /* 0x000000ff04087812 */ /* 0x000fc800078ec0ff */
[----:B------:R-:W-:-:S04]  /*1170*/  LOP3.LUT R5, RZ, R8, RZ, 0x33, !PT ;  /* 0x00000008ff057212 */ /* 0x000fc800078e33ff */
[----:B------:R-:W-:-:S05]  /*1180*/  IADD3 R31, PT, PT, R1, R0, R5 ;  /* 0x00000000011f7210 */ /* 0x000fca0007ffe005 */
[----:B------:R-:W2:Y:S04]  /*1190*/  LDL.U8 R26, [R31+0x10] ;  /* 0x000010001f1a7983 */ /* 0x000ea80000100000 */
[----:B------:R-:W3:Y:S04]  /*11a0*/  LDL.U8 R28, [R31+0xf] ;  /* 0x00000f001f1c7983 */ /* 0x000ee80000100000 */
[----:B------:R-:W4:Y:S04]  /*11b0*/  LDL.U8 R32, [R31+0xd] ;  /* 0x00000d001f207983 */ /* 0x000f280000100000 */
[----:B------:R-:W4:Y:S01]  /*11c0*/  LDL.U8 R30, [R31+0xe] ;  /* 0x00000e001f1e7983 */ /* 0x000f220000100000 */
[----:B------:R-:W-:-:S02]  /*11d0*/  IMAD.IADD R8, R1, 0x1, R8 ;  /* 0x0000000101087824 */ /* 0x000fc400078e0208 */
[----:B------:R-:W-:Y:S02]  /*11e0*/  VIADD R24, R24, 0x4 ;  /* 0x0000000418187836 */ /* 0x000fe40000000000 */
[----:B------:R-:W-:Y:S01]  /*11f0*/  VIADD R4, R4, 0x4 ;  /* 0x0000000404047836 */ /* 0x000fe20000000000 */
[-C--:B--2--5:R-:W-:Y:S02]  /*1200*/  ISETP.GT.U32.AND P2, PT, R26, R7.reuse, PT ;  /* 0x000000071a00720c */ /* 0x0a4fe40003f44070 */
[-C--:B---3--:R-:W-:Y:S02]  /*1210*/  ISETP.GT.U32.AND P3, PT, R28, R7.reuse, PT ;  /* 0x000000071c00720c */ /* 0x088fe40003f64070 */
[-C--:B----4-:R-:W-:Y:S02]  /*1220*/  ISETP.GT.U32.AND P5, PT, R32, R7.reuse, PT ;  /* 0x000000072000720c */ /* 0x090fe40003fa4070 */
[----:B------:R-:W-:Y:S01]  /*1230*/  ISETP.GT.U32.AND P4, PT, R30, R7, PT ;  /* 0x000000071e00720c */ /* 0x000fe20003f84070 */
[----:B------:R-:W-:Y:S01]  /*1240*/  VIADD R5, R26, 0xffffffff ;  /* 0xffffffff1a057836 */ /* 0x000fe20000000000 */
[----:B------:R-:W-:Y:S01]  /*1250*/  IADD3 R25, PT, PT, R28, -0x1, RZ ;  /* 0xffffffff1c197810 */ /* 0x000fe20007ffe0ff */
[----:B------:R-:W-:-:S02]  /*1260*/  VIADD R29, R32, 0xffffffff ;  /* 0xffffffff201d7836 */ /* 0x000fc40000000000 */
[C---:B------:R-:W-:Y:S02]  /*1270*/  VIADD R27, R30.reuse, 0xffffffff ;  /* 0xffffffff1e1b7836 */ /* 0x040fe40000000000 */
[----:B------:R-:W-:Y:S02]  /*1280*/  @!P2 IMAD.MOV R5, RZ, RZ, R26 ;  /* 0x000000ffff05a224 */ /* 0x000fe400078e021a */
[----:B------:R-:W-:Y:S02]  /*1290*/  @!P3 IMAD.MOV R25, RZ, RZ, R28 ;  /* 0x000000ffff19b224 */ /* 0x000fe400078e021c */
[----:B------:R-:W-:Y:S02]  /*12a0*/  @!P5 IMAD.MOV R29, RZ, RZ, R32 ;  /* 0x000000ffff1dd224 */ /* 0x000fe400078e0220 */
[----:B------:R-:W-:Y:S02]  /*12b0*/  @!P4 IADD3 R27, PT, PT, R30, RZ, RZ ;  /* 0x000000ff1e1bc210 */ /* 0x000fe40007ffe0ff */
[----:B------:R-:W-:-:S02]  /*12c0*/  LOP3.LUT R28, R5, 0xffff, RZ, 0xc0, !PT ;  /* 0x0000ffff051c7812 */ /* 0x000fc400078ec0ff */
[----:B------:R-:W-:Y:S02]  /*12d0*/  LOP3.LUT R25, R25, 0xffff, RZ, 0xc0, !PT ;  /* 0x0000ffff19197812 */ /* 0x000fe400078ec0ff */
[----:B------:R-:W-:Y:S02]  /*12e0*/  LOP3.LUT R26, R27, 0xffff, RZ, 0xc0, !PT ;  /* 0x0000ffff1b1a7812 */ /* 0x000fe400078ec0ff */
[----:B------:R-:W-:Y:S02]  /*12f0*/  LOP3.LUT R29, R29, 0xffff, RZ, 0xc0, !PT ;  /* 0x0000ffff1d1d7812 */ /* 0x000fe400078ec0ff */
[----:B------:R-:W-:Y:S02]  /*1300*/  PRMT R25, R28, 0x3340, R25 ;  /* 0x000033401c197816 */ /* 0x000fe40000000019 */
[----:B------:R-:W-:-:S04]  /*1310*/  PRMT R26, R26, 0x3340, R29 ;  /* 0x000033401a1a7816 */ /* 0x000fc8000000001d */
[----:B------:R-:W-:-:S05]  /*1320*/  PRMT R25, R25, 0x5410, R26 ;  /* 0x0000541019197816 */ /* 0x000fca000000001a */
[----:B------:R0:W-:Y:S01]  /*1330*/  STL [R8+0x20], R25 ;  /* 0x0000201908007387 */ /* 0x0001e20000100800 */
[----:B------:R-:W-:-:S13]  /*1340*/  ISETP.NE.AND P2, PT, R24, RZ, PT ;  /* 0x000000ff1800720c */ /* 0x000fda0003f45270 */
[----:B0-----:R-:W-:Y:S05]  /*1350*/  @P2 BRA `(.L_x_23) ;  /* 0xfffffffc00802947 */ /* 0x001fea000383ffff */
[----:B------:R-:W-:Y:S05]  /*1360*/  BSYNC.RECONVERGENT B0 ;  /* 0x0000000000007941 */ /* 0x000fea0003800200 */
.L_x_22:
[----:B------:R-:W-:Y:S05]  /*1370*/  @!P1 BRA `(.L_x_21) ;  /* 0x00000000005c9947 */ /* 0x000fea0003800000 */
[----:B------:R-:W-:-:S04]  /*1380*/  LOP3.LUT R8, R4, 0xff, RZ, 0xc0, !PT ;  /* 0x000000ff04087812 */ /* 0x000fc800078ec0ff */
[----:B------:R-:W-:-:S04]  /*1390*/  LOP3.LUT R4, RZ, R8, RZ, 0x33, !PT ;  /* 0x00000008ff047212 */ /* 0x000fc800078e33ff */
[----:B------:R-:W-:-:S05]  /*13a0*/  IADD3 R24, PT, PT, R1, R0, R4 ;  /* 0x0000000001187210 */ /* 0x000fca0007ffe004 */
[----:B------:R-:W2:Y:S01]  /*13b0*/  LDL.U8 R4, [R24+0x10] ;  /* 0x0000100018047983 */ /* 0x000ea20000100000 */
[----:B------:R-:W-:Y:S01]  /*13c0*/  IMAD.IADD R8, R1, 0x1, R8 ;  /* 0x0000000101087824 */ /* 0x000fe200078e0208 */
[C---:B--2--5:R-:W-:Y:S02]  /*13d0*/  ISETP.GT.U32.AND P1, PT, R4.reuse, R7, PT ;  /* 0x000000070400720c */ /* 0x064fe40003f24070 */
[----:B------:R-:W-:-:S11]  /*13e0*/  IADD3 R5, PT, PT, R4, -0x1, RZ ;  /* 0xffffffff04057810 */ /* 0x000fd60007ffe0ff */
[----:B------:R-:W-:Y:S01]  /*13f0*/  @!P1 IMAD.MOV R5, RZ, RZ, R4 ;  /* 0x000000ffff059224 */ /* 0x000fe200078e0204 */
[----:B------:R-:W-:-:S04]  /*1400*/  ISETP.NE.AND P1, PT, R9, 0x1, PT ;  /* 0x000000010900780c */ /* 0x000fc80003f25270 */
[----:B------:R1:W-:Y:S09]  /*1410*/  STL.U8 [R8+0x20], R5 ;  /* 0x0000200508007387 */ /* 0x0003f20000100000 */
[----:B------:R-:W-:Y:S05]  /*1420*/  @!P1 BRA `(.L_x_21) ;  /* 0x0000000000309947 */ /* 0x000fea0003800000 */
[----:B------:R-:W2:Y:S02]  /*1430*/  LDL.U8 R4, [R24+0xf] ;  /* 0x00000f0018047983 */ /* 0x000ea40000100000 */
[C---:B--2---:R-:W-:Y:S01]  /*1440*/  ISETP.GT.U32.AND P1, PT, R4.reuse, R7, PT ;  /* 0x000000070400720c */ /* 0x044fe20003f24070 */
[----:B-1----:R-:W-:-:S12]  /*1450*/  VIADD R5, R4, 0xffffffff ;  /* 0xffffffff04057836 */ /* 0x002fd80000000000 */
[----:B------:R-:W-:Y:S01]  /*1460*/  @!P1 IMAD.MOV R5, RZ, RZ, R4 ;  /* 0x000000ffff059224 */ /* 0x000fe200078e0204 */
[----:B------:R-:W-:-:S04]  /*1470*/  ISETP.NE.AND P1, PT, R9, 0x2, PT ;  /* 0x000000020900780c */ /* 0x000fc80003f25270 */
[----:B------:R2:W-:Y:S09]  /*1480*/  STL.U8 [R8+0x21], R5 ;  /* 0x0000210508007387 */ /* 0x0005f20000100000 */
[----:B------:R-:W-:Y:S05]  /*1490*/  @!P1 BRA `(.L_x_21) ;  /* 0x0000000000149947 */ /* 0x000fea0003800000 */
[----:B------:R-:W3:Y:S02]  /*14a0*/  LDL.U8 R4, [R24+0xe] ;  /* 0x00000e0018047983 */ /* 0x000ee40000100000 */
[C---:B---3--:R-:W-:Y:S02]  /*14b0*/  ISETP.GT.U32.AND P1, PT, R4.reuse, R7, PT ;  /* 0x000000070400720c */ /* 0x048fe40003f24070 */
[----:B--2---:R-:W-:-:S11]  /*14c0*/  IADD3 R5, PT, PT, R4, -0x1, RZ ;  /* 0xffffffff04057810 */ /* 0x004fd60007ffe0ff */
[----:B------:R-:W-:-:S05]  /*14d0*/  @!P1 IMAD.MOV R5, RZ, RZ, R4 ;  /* 0x000000ffff059224 */ /* 0x000fca00078e0204 */
[----:B------:R3:W-:Y:S02]  /*14e0*/  STL.U8 [R8+0x22], R5 ;  /* 0x0000220508007387 */ /* 0x0007e40000100000 */
.L_x_21:
[----:B-----5:R-:W-:-:S13]  /*14f0*/  ISETP.NE.AND P1, PT, R6, 0xff, PT ;  /* 0x000000ff0600780c */ /* 0x020fda0003f25270 */
[----:B------:R-:W4:Y:S01]  /*1500*/  @P1 LDG.E.U8 R23, desc[UR36][R2.64+0x1] ;  /* 0x0000012402171981 */ /* 0x000f22000c1e1100 */
[----:B------:R-:W-:Y:S01]  /*1510*/  PRMT R7, RZ, 0x7610, R7 ;  /* 0x00007610ff077816 */ /* 0x000fe20000000007 */
[----:B------:R-:W-:-:S05]  /*1520*/  @P1 VIADD R7, R6, 0x1 ;  /* 0x0000000106071836 */ /* 0x000fca0000000000 */
[----:B------:R-:W-:-:S13]  /*1530*/  LOP3.LUT P1, R25, R7, 0xff, RZ, 0xc0, !PT ;  /* 0x000000ff07197812 */ /* 0x000fda000782c0ff */
[----:B0123--:R-:W0:Y:S02]  /*1540*/  @P1 LDC.64 R4, c[0x0][0x388] ;  /* 0x0000e200ff041b82 */ /* 0x00fe240000000a00 */
[----:B0-----:R-:W-:-:S04]  /*1550*/  @P1 LEA R4, P2, R18, R4, 0x1 ;  /* 0x0000000412041211 */ /* 0x001fc800078408ff */
[----:B------:R-:W-:-:S05]  /*1560*/  @P1 LEA.HI.X R5, R18, R5, R19, 0x1, P2 ;  /* 0x0000000512051211 */ /* 0x000fca00010f0c13 */
[----:B------:R0:W-:Y:S04]  /*1570*/  @P1 STG.E.U8 desc[UR36][R4.64], R7 ;  /* 0x0000000704001986 */ /* 0x0001e8000c101124 */
[----:B----4-:R0:W-:Y:S04]  /*1580*/  @P1 STG.E.U8 desc[UR36][R4.64+0x1], R23 ;  /* 0x0000011704001986 */ /* 0x0101e8000c101124 */
[----:B------:R-:W2:Y:S02]  /*1590*/  @P1 LDG.E.U8 R22, desc[UR36][R10.64+0x8] ;  /* 0x000008240a161981 */ /* 0x000ea4000c1e1100 */
[----:B--2---:R-:W-:-:S04]  /*15a0*/  LOP3.LUT R6, R22, 0xff, RZ, 0xc0, !PT ;  /* 0x000000ff16067812 */ /* 0x004fc800078ec0ff */
[----:B------:R-:W-:-:S13]  /*15b0*/  ISETP.GE.U32.AND P1, PT, R25, R6, PT ;  /* 0x000000061900720c */ /* 0x000fda0003f26070 */
[----:B------:R-:W-:Y:S01]  /*15c0*/  @!P1 PRMT R3, R23, 0x7604, R7 ;  /* 0x0000760417039816 */ /* 0x000fe20000000007 */
[----:B------:R0:W-:Y:S01]  /*15d0*/  @!P1 STG.E.64 desc[UR36][R10.64], R18 ;  /* 0x000000120a009986 */ /* 0x0001e2000c101b24 */
[----:B------:R-:W-:-:S03]  /*15e0*/  @!P1 PRMT R22, R7, 0x7610, R22 ;  /* 0x0000761007169816 */ /* 0x000fc60000000016 */
[----:B------:R0:W-:Y:S01]  /*15f0*/  @!P1 STG.E.U16 desc[UR36][R10.64+0x8], R3 ;  /* 0x000008030a009986 */ /* 0x0001e2000c101524 */
[----:B------:R-:W-:Y:S05]  /*1600*/  @!P0 BRA `(.L_x_24) ;  /* 0xfffffff400b88947 */ /* 0x000fea000383ffff */
[----:B------:R-:W-:Y:S05]  /*1610*/  EXIT ;  /* 0x000000000000794d */ /* 0x000fea0003800000 */
.L_x_16:
[C---:B------:R-:W-:Y:S01]  /*1620*/  VIADD R20, R0.reuse, 0x7 ;  /* 0x0000000700147836 */ /* 0x040fe20000000000 */
[C---:B------:R-:W-:Y:S01]  /*1630*/  IADD3 R22, PT, PT, R0.reuse, -0x2, RZ ;  /* 0xfffffffe00167810 */ /* 0x040fe20007ffe0ff */
[C---:B------:R-:W-:Y:S01]  /*1640*/  VIADD R27, R0.reuse, 0xf ;  /* 0x0000000f001b7836 */ /* 0x040fe20000000000 */
[----:B------:R-:W-:Y:S01]  /*1650*/  LOP3.LUT R14, R0, 0xfc, RZ, 0xc0, !PT ;  /* 0x000000fc000e7812 */ /* 0x000fe200078ec0ff */
[----:B------:R-:W-:Y:S01]  /*1660*/  IMAD.MOV.U32 R23, RZ, RZ, 0xff ;  /* 0x000000ffff177424 */ /* 0x000fe200078e00ff */
[----:B------:R-:W-:Y:S02]  /*1670*/  LOP3.LUT R24, R20, 0x7, RZ, 0xc0, !PT ;  /* 0x0000000714187812 */ /* 0x000fe400078ec0ff */
[----:B------:R-:W-:Y:S02]  /*1680*/  CS2R R18, SRZ ;  /* 0x0000000000127805 */ /* 0x000fe4000001ff00 */
[----:B------:R-:W-:Y:S02]  /*1690*/  LOP3.LUT R25, R27, 0xf, RZ, 0xc0, !PT ;  /* 0x0000000f1b197812 */ /* 0x000fe400078ec0ff */
[C---:B------:R-:W-:Y:S01]  /*16a0*/  LOP3.LUT R16, R17.reuse, 0xf0, RZ, 0xc0, !PT ;  /* 0x000000f011107812 */ /* 0x040fe200078ec0ff */
[----:B------:R-:W-:Y:S01]  /*16b0*/  VIADD R24, R24, 0xffffffff ;  /* 0xffffffff18187836 */ /* 0x000fe20000000000 */
[----:B------:R-:W-:Y:S01]  /*16c0*/  LOP3.LUT R21, R17, 0xff, RZ, 0xc0, !PT ;  /* 0x000000ff11157812 */ /* 0x000fe200078ec0ff */
[----:B------:R-:W-:Y:S01]  /*16d0*/  VIADD R25, R25, 0xffffffff ;  /* 0xffffffff19197836 */ /* 0x000fe20000000000 */
[----:B------:R-:W-:-:S02]  /*16e0*/  LOP3.LUT R20, R20, 0x3, RZ, 0xc0, !PT ;  /* 0x0000000314147812 */ /* 0x000fc400078ec0ff */
[----:B------:R-:W-:-:S07]  /*16f0*/  LOP3.LUT R22, R22, 0xff, RZ, 0xc0, !PT ;  /* 0x000000ff16167812 */ /* 0x000fce00078ec0ff */
.L_x_102:
[----:B-1----:R-:W-:Y:S01]  /*1700*/  IADD3 R8, P0, PT, R15, R18, RZ ;  /* 0x000000120f087210 */ /* 0x002fe20007f1e0ff */
[----:B------:R-:W1:Y:S01]  /*1710*/  LDCU.64 UR4, c[0x0][0x3a0] ;  /* 0x00007400ff0477ac */ /* 0x000e620008000a00 */
[----:B------:R-:W-:Y:S02]  /*1720*/  IADD3 R18, P1, PT, R18, 0x1, RZ ;  /* 0x0000000112127810 */ /* 0x000fe40007f3e0ff */
[----:B------:R-:W-:Y:S01]  /*1730*/  PRMT R36, RZ, 0x7610, R36 ;  /* 0x00007610ff247816 */ /* 0x000fe20000000024 */
[----:B------:R-:W-:Y:S01]  /*1740*/  IMAD.X R9, RZ, RZ, R19, P0 ;  /* 0x000000ffff097224 */ /* 0x000fe200000e0613 */
[----:B------:R-:W-:Y:S01]  /*1750*/  IADD3.X R19, PT, PT, RZ, R19, RZ, P1, !PT ;  /* 0x00000013ff137210 */ /* 0x000fe20000ffe4ff */
[----:B------:R-:W-:Y:S01]  /*1760*/  IMAD.MOV.U32 R34, RZ, RZ, R8 ;  /* 0x000000ffff227224 */ /* 0x000fe200078e0008 */
[----:B------:R-:W-:Y:S01]  /*1770*/  ISETP.GT.U32.AND P1, PT, R0, 0x3, PT ;  /* 0x000000030000780c */ /* 0x000fe20003f24070 */
[----:B------:R-:W-:Y:S01]  /*1780*/  IMAD.MOV.U32 R39, RZ, RZ, R9 ;  /* 0x000000ffff277224 */ /* 0x000fe200078e0009 */
[----:B------:R-:W-:-:S04]  /*1790*/  ISETP.GE.U32.AND P0, PT, R18, R13, PT ;  /* 0x0000000d1200720c */ /* 0x000fc80003f06070 */
[----:B------:R-:W-:-:S04]  /*17a0*/  ISETP.GE.U32.AND.EX P0, PT, R19, R12, PT, P0 ;  /* 0x0000000c1300720c */ /* 0x000fc80003f06100 */
[----:B------:R-:W-:Y:S01]  /*17b0*/  P2R R32, PR, RZ, 0x1 ;  /* 0x00000001ff207803 */ /* 0x000fe20000000000 */
[----:B-1----:R-:W-:Y:S02]  /*17c0*/  IMAD.U32 R40, RZ, RZ, UR4 ;  /* 0x00000004ff287e24 */ /* 0x002fe4000f8e00ff */
[----:B------:R-:W-:Y:S01]  /*17d0*/  IMAD.U32 R3, RZ, RZ, UR5 ;  /* 0x00000005ff037e24 */ /* 0x000fe2000f8e00ff */
[----:B------:R-:W-:Y:S06]  /*17e0*/  @!P1 BRA `(.L_x_25) ;  /* 0x0000001400149947 */ /* 0x000fec0003800000 */
[----:B------:R-:W-:Y:S01]  /*17f0*/  BSSY.RECONVERGENT B0, `(.L_x_26) ;  /* 0x0000143000007945 */ /* 0x000fe20003800200 */
[----:B------:R-:W-:-:S07]  /*1800*/  PRMT R4, RZ, 0x7610, R4 ;  /* 0x00007610ff047816 */ /* 0x000fce0000000004 */
.L_x_51:
[----:B------:R-:W-:Y:S01]  /*1810*/  ISETP.NE.U32.AND P0, PT, R3, RZ, PT ;  /* 0x000000ff0300720c */ /* 0x000fe20003f05070 */
[----:B------:R-:W-:Y:S01]  /*1820*/  BSSY.RECONVERGENT B1, `(.L_x_27) ;  /* 0x0000021000017945 */ /* 0x000fe20003800200 */
[----:B0-----:R-:W-:-:S04]  /*1830*/  IADD3 R5, PT, PT, RZ, -R4, RZ ;  /* 0x80000004ff057210 */ /* 0x001fc80007ffe0ff */
[----:B------:R-:W-:-:S05]  /*1840*/  PRMT R5, R5, 0x7710, RZ ;  /* 0x0000771005057816 */ /* 0x000fca00000000ff */
[----:B------:R-:W-:-:S05]  /*1850*/  IMAD.IADD R2, R5, 0x1, R0 ;  /* 0x0000000105027824 */ /* 0x000fca00078e0200 */
[----:B------:R-:W-:Y:S01]  /*1860*/  LOP3.LUT R30, R2, 0xff, RZ, 0xc0, !PT ;  /* 0x000000ff021e7812 */ /* 0x000fe200078ec0ff */
[----:B------:R-:W-:Y:S06]  /*1870*/  @P0 BRA `(.L_x_28) ;  /* 0x0000000000500947 */ /* 0x000fec0003800000 */
[----:B------:R-:W0:Y:S01]  /*1880*/  I2F.U32.RP R5, R30 ;  /* 0x0000001e00057306 */ /* 0x000e220000209000 */
[----:B------:R-:W-:-:S07]  /*1890*/  ISETP.NE.U32.AND P2, PT, R30, RZ, PT ;  /* 0x000000ff1e00720c */ /* 0x000fce0003f45070 */
[----:B0-----:R-:W0:Y:S02]  /*18a0*/  MUFU.RCP R5, R5 ;  /* 0x0000000500057308 */ /* 0x001e240000001000 */
[----:B0-----:R-:W-:-:S06]  /*18b0*/  VIADD R2, R5, 0xffffffe ;  /* 0x0ffffffe05027836 */ /* 0x001fcc0000000000 */
[----:B------:R0:W1:Y:S02]  /*18c0*/  F2I.FTZ.U32.TRUNC.NTZ R3, R2 ;  /* 0x0000000200037305 */ /* 0x000064000021f000 */
[----:B0-----:R-:W-:Y:S02]  /*18d0*/  IMAD.MOV.U32 R2, RZ, RZ, RZ ;  /* 0x000000ffff027224 */ /* 0x001fe400078e00ff */
[----:B-1----:R-:W-:-:S04]  /*18e0*/  IMAD.MOV R7, RZ, RZ, -R3 ;  /* 0x000000ffff077224 */ /* 0x002fc800078e0a03 */
[----:B------:R-:W-:-:S04]  /*18f0*/  IMAD R7, R7, R30, RZ ;  /* 0x0000001e07077224 */ /* 0x000fc800078e02ff */
[----:B------:R-:W-:-:S06]  /*1900*/  IMAD.HI.U32 R3, R3, R7, R2 ;  /* 0x0000000703037227 */ /* 0x000fcc00078e0002 */
[----:B------:R-:W-:-:S05]  /*1910*/  IMAD.HI.U32 R2, R3, R40, RZ ;  /* 0x0000002803027227 */ /* 0x000fca00078e00ff */
[----:B------:R-:W-:-:S05]  /*1920*/  IADD3 R3, PT, PT, -R2, RZ, RZ ;  /* 0x000000ff02037210 */ /* 0x000fca0007ffe1ff */
[----:B------:R-:W-:Y:S02]  /*1930*/  IMAD R40, R30, R3, R40 ;  /* 0x000000031e287224 */ /* 0x000fe400078e0228 */
[----:B------:R-:W-:-:S03]  /*1940*/  IMAD.MOV.U32 R3, RZ, RZ, RZ ;  /* 0x000000ffff037224 */ /* 0x000fc600078e00ff */
[----:B------:R-:W-:-:S13]  /*1950*/  ISETP.GE.U32.AND P0, PT, R40, R30, PT ;  /* 0x0000001e2800720c */ /* 0x000fda0003f06070 */
[----:B------:R-:W-:Y:S02]  /*1960*/  @P0 IMAD.IADD R40, R40, 0x1, -R30 ;  /* 0x0000000128280824 */ /* 0x000fe400078e0a1e */
[----:B------:R-:W-:-:S03]  /*1970*/  @P0 VIADD R2, R2, 0x1 ;  /* 0x0000000102020836 */ /* 0x000fc60000000000 */
[----:B------:R-:W-:-:S13]  /*1980*/  ISETP.GE.U32.AND P1, PT, R40, R30, PT ;  /* 0x0000001e2800720c */ /* 0x000fda0003f26070 */
[----:B------:R-:W-:Y:S01]  /*1990*/  @P1 VIADD R2, R2, 0x1 ;  /* 0x0000000102021836 */ /* 0x000fe20000000000 */
[----:B------:R-:W-:Y:S01]  /*19a0*/  @!P2 LOP3.LUT R2, RZ, R30, RZ, 0x33, !PT ;  /* 0x0000001eff02a212 */ /* 0x000fe200078e33ff */
[----:B------:R-:W-:Y:S06]  /*19b0*/  BRA `(.L_x_29) ;  /* 0x00000000001c7947 */ /* 0x000fec0003800000 */
.L_x_28:
[----:B------:R-:W-:Y:S01]  /*19c0*/  MOV R35, R40 ;  /* 0x0000002800237202 */ /* 0x000fe20000000f00 */
[----:B------:R-:W-:Y:S01]  /*19d0*/  IMAD.MOV.U32 R37, RZ, RZ, R3 ;  /* 0x000000ffff257224 */ /* 0x000fe200078e0003 */
[----:B------:R-:W-:Y:S01]  /*19e0*/  MOV R33, 0x1a10 ;  /* 0x00001a1000217802 */ /* 0x000fe20000000f00 */
[----:B------:R-:W-:-:S07]  /*19f0*/  IMAD.MOV.U32 R31, RZ, RZ, RZ ;  /* 0x000000ffff1f7224 */ /* 0x000fce00078e00ff */
[----:B------:R-:W-:Y:S05]  /*1a00*/  CALL.REL.NOINC `($__internal_0_$__cuda_sm20_div_u64) ;  /* 0x0000004800a47944 */ /* 0x000fea0003c00000 */
[----:B------:R-:W-:Y:S02]  /*1a10*/  IMAD.MOV.U32 R2, RZ, RZ, R28 ;  /* 0x000000ffff027224 */ /* 0x000fe400078e001c */
[----:B------:R-:W-:-:S07]  /*1a20*/  IMAD.MOV.U32 R3, RZ, RZ, R29 ;  /* 0x000000ffff037224 */ /* 0x000fce00078e001d */
.L_x_29:
[----:B------:R-:W-:Y:S05]  /*1a30*/  BSYNC.RECONVERGENT B1 ;  /* 0x0000000000017941 */ /* 0x000fea0003800200 */
.L_x_27:
[----:B------:R-:W-:Y:S01]  /*1a40*/  LOP3.LUT R5, R39, R3, RZ, 0xfc, !PT ;  /* 0x0000000327057212 */ /* 0x000fe200078efcff */
[----:B------:R-:W-:Y:S03]  /*1a50*/  BSSY.RECONVERGENT B1, `(.L_x_30) ;  /* 0x0000028000017945 */ /* 0x000fe60003800200 */
[----:B------:R-:W-:-:S13]  /*1a60*/  ISETP.NE.U32.AND P0, PT, R5, RZ, PT ;  /* 0x000000ff0500720c */ /* 0x000fda0003f05070 */
[----:B------:R-:W-:Y:S05]  /*1a70*/  @P0 BRA `(.L_x_31) ;  /* 0x00000000005c0947 */ /* 0x000fea0003800000 */
[----:B------:R-:W0:Y:S01]  /*1a80*/  I2F.U32.RP R5, R2 ;  /* 0x0000000200057306 */ /* 0x000e220000209000 */
[----:B------:R-:W-:Y:S01]  /*1a90*/  ISETP.NE.U32.AND P2, PT, R2, RZ, PT ;  /* 0x000000ff0200720c */ /* 0x000fe20003f45070 */
[----:B------:R-:W-:-:S06]  /*1aa0*/  IMAD.MOV.U32 R39, RZ, RZ, RZ ;  /* 0x000000ffff277224 */ /* 0x000fcc00078e00ff */
        /* <DEDUP_REMOVED lines=15> */
[----:B------:R-:W-:-:S04]  /*1ba0*/  @!P2 LOP3.LUT R7, RZ, R2, RZ, 0x33, !PT ;  /* 0x00000002ff07a212 */ /* 0x000fc800078e33ff */
[----:B------:R-:W-:Y:S01]  /*1bb0*/  PRMT R5, R7, 0x7610, R5 ;  /* 0x0000761007057816 */ /* 0x000fe20000000005 */
[----:B------:R-:W-:-:S04]  /*1bc0*/  IMAD.MOV R29, RZ, RZ, -R7 ;  /* 0x000000ffff1d7224 */ /* 0x000fc800078e0a07 */
[----:B------:R-:W-:Y:S01]  /*1bd0*/  IMAD R34, R2, R29, R34 ;  /* 0x0000001d02227224 */ /* 0x000fe200078e0222 */
[----:B------:R-:W-:Y:S06]  /*1be0*/  BRA `(.L_x_32) ;  /* 0x0000000000387947 */ /* 0x000fec0003800000 */
.L_x_31:
[----:B------:R-:W-:Y:S01]  /*1bf0*/  IMAD.MOV.U32 R35, RZ, RZ, R34 ;  /* 0x000000ffff237224 */ /* 0x000fe200078e0022 */
[----:B------:R-:W-:Y:S01]  /*1c00*/  MOV R37, R39 ;  /* 0x0000002700257202 */ /* 0x000fe20000000f00 */
[----:B------:R-:W-:Y:S01]  /*1c10*/  IMAD.MOV.U32 R30, RZ, RZ, R2 ;  /* 0x000000ffff1e7224 */ /* 0x000fe200078e0002 */
[----:B------:R-:W-:Y:S01]  /*1c20*/  MOV R33, 0x1c50 ;  /* 0x00001c5000217802 */ /* 0x000fe20000000f00 */
[----:B------:R-:W-:-:S07]  /*1c30*/  IMAD.MOV.U32 R31, RZ, RZ, R3 ;  /* 0x000000ffff1f7224 */ /* 0x000fce00078e0003 */
[----:B------:R-:W-:Y:S05]  /*1c40*/  CALL.REL.NOINC `($__internal_0_$__cuda_sm20_div_u64) ;  /* 0x0000004800147944 */ /* 0x000fea0003c00000 */
[----:B------:R-:W-:Y:S01]  /*1c50*/  IADD3 R7, P0, PT, RZ, -R28, RZ ;  /* 0x8000001cff077210 */ /* 0x000fe20007f1e0ff */
[----:B------:R-:W-:-:S04]  /*1c60*/  IMAD.MOV.U32 R35, RZ, RZ, R39 ;  /* 0x000000ffff237224 */ /* 0x000fc800078e0027 */
[----:B------:R-:W-:Y:S02]  /*1c70*/  IMAD.X R5, RZ, RZ, ~R29, P0 ;  /* 0x000000ffff057224 */ /* 0x000fe400000e0e1d */
[----:B------:R-:W-:-:S04]  /*1c80*/  IMAD.WIDE.U32 R34, R2, R7, R34 ;  /* 0x0000000702227225 */ /* 0x000fc800078e0022 */
[----:B------:R-:W-:-:S04]  /*1c90*/  IMAD R5, R5, R2, RZ ;  /* 0x0000000205057224 */ /* 0x000fc800078e02ff */
[--C-:B------:R-:W-:Y:S01]  /*1ca0*/  IMAD R39, R3, R7, R5.reuse ;  /* 0x0000000703277224 */ /* 0x100fe200078e0205 */
[----:B------:R-:W-:-:S04]  /*1cb0*/  PRMT R5, R28, 0x7610, R5 ;  /* 0x000076101c057816 */ /* 0x000fc80000000005 */
[----:B------:R-:W-:-:S07]  /*1cc0*/  IADD3 R39, PT, PT, R35, R39, RZ ;  /* 0x0000002723277210 */ /* 0x000fce0007ffe0ff */
.L_x_32:
[----:B------:R-:W-:Y:S05]  /*1cd0*/  BSYNC.RECONVERGENT B1 ;  /* 0x0000000000017941 */ /* 0x000fea0003800200 */
.L_x_30:
[----:B------:R-:W-:Y:S01]  /*1ce0*/  ISETP.NE.U32.AND P0, PT, R3, RZ, PT ;  /* 0x000000ff0300720c */ /* 0x000fe20003f05070 */
[----:B------:R-:W-:Y:S01]  /*1cf0*/  BSSY.RECONVERGENT B1, `(.L_x_33) ;  /* 0x0000021000017945 */ /* 0x000fe20003800200 */
[----:B------:R-:W-:-:S05]  /*1d00*/  LOP3.LUT R7, RZ, R4, RZ, 0x33, !PT ;  /* 0x00000004ff077212 */ /* 0x000fca00078e33ff */
[----:B------:R-:W-:-:S05]  /*1d10*/  IMAD.IADD R7, R7, 0x1, R0 ;  /* 0x0000000107077824 */ /* 0x000fca00078e0200 */
[----:B------:R-:W-:Y:S01]  /*1d20*/  LOP3.LUT R30, R7, 0xff, RZ, 0xc0, !PT ;  /* 0x000000ff071e7812 */ /* 0x000fe200078ec0ff */
[----:B------:R-:W-:Y:S06]  /*1d30*/  @P0 BRA `(.L_x_34) ;  /* 0x0000000000540947 */ /* 0x000fec0003800000 */
[----:B------:R-:W0:Y:S01]  /*1d40*/  I2F.U32.RP R3, R30 ;  /* 0x0000001e00037306 */ /* 0x000e220000209000 */
[----:B------:R-:W-:-:S07]  /*1d50*/  ISETP.NE.U32.AND P2, PT, R30, RZ, PT ;  /* 0x000000ff1e00720c */ /* 0x000fce0003f45070 */
[----:B0-----:R-:W0:Y:S02]  /*1d60*/  MUFU.RCP R3, R3 ;  /* 0x0000000300037308 */ /* 0x001e240000001000 */
[----:B0-----:R-:W-:Y:S02]  /*1d70*/  VIADD R6, R3, 0xffffffe ;  /* 0x0ffffffe03067836 */ /* 0x001fe40000000000 */
[----:B------:R-:W-:-:S04]  /*1d80*/  HFMA2 R3, -RZ, RZ, 0, 0 ;  /* 0x00000000ff037431 */ /* 0x000fc800000001ff */
[----:B------:R0:W1:Y:S02]  /*1d90*/  F2I.FTZ.U32.TRUNC.NTZ R7, R6 ;  /* 0x0000000600077305 */ /* 0x000064000021f000 */
[----:B0-----:R-:W-:Y:S02]  /*1da0*/  IMAD.MOV.U32 R6, RZ, RZ, RZ ;  /* 0x000000ffff067224 */ /* 0x001fe400078e00ff */
[----:B-1----:R-:W-:-:S04]  /*1db0*/  IMAD.MOV R29, RZ, RZ, -R7 ;  /* 0x000000ffff1d7224 */ /* 0x002fc800078e0a07 */
[----:B------:R-:W-:-:S04]  /*1dc0*/  IMAD R29, R29, R30, RZ ;  /* 0x0000001e1d1d7224 */ /* 0x000fc800078e02ff */
[----:B------:R-:W-:-:S06]  /*1dd0*/  IMAD.HI.U32 R7, R7, R29, R6 ;  /* 0x0000001d07077227 */ /* 0x000fcc00078e0006 */
[----:B------:R-:W-:-:S05]  /*1de0*/  IMAD.HI.U32 R7, R7, R2, RZ ;  /* 0x0000000207077227 */ /* 0x000fca00078e00ff */
[----:B------:R-:W-:-:S05]  /*1df0*/  IADD3 R29, PT, PT, -R7, RZ, RZ ;  /* 0x000000ff071d7210 */ /* 0x000fca0007ffe1ff */
[----:B------:R-:W-:-:S05]  /*1e00*/  IMAD R2, R30, R29, R2 ;  /* 0x0000001d1e027224 */ /* 0x000fca00078e0202 */
[----:B------:R-:W-:-:S13]  /*1e10*/  ISETP.GE.U32.AND P0, PT, R2, R30, PT ;  /* 0x0000001e0200720c */ /* 0x000fda0003f06070 */
[----:B------:R-:W-:Y:S02]  /*1e20*/  @P0 IMAD.IADD R2, R2, 0x1, -R30 ;  /* 0x0000000102020824 */ /* 0x000fe400078e0a1e */
[----:B------:R-:W-:-:S03]  /*1e30*/  @P0 VIADD R7, R7, 0x1 ;  /* 0x0000000107070836 */ /* 0x000fc60000000000 */
[----:B------:R-:W-:-:S13]  /*1e40*/  ISETP.GE.U32.AND P1, PT, R2, R30, PT ;  /* 0x0000001e0200720c */ /* 0x000fda0003f26070 */
[----:B------:R-:W-:Y:S01]  /*1e50*/  @P1 VIADD R7, R7, 0x1 ;  /* 0x0000000107071836 */ /* 0x000fe20000000000 */
[----:B------:R-:W-:-:S05]  /*1e60*/  @!P2 LOP3.LUT R7, RZ, R30, RZ, 0x33, !PT ;  /* 0x0000001eff07a212 */ /* 0x000fca00078e33ff */
[----:B------:R-:W-:Y:S01]  /*1e70*/  IMAD.MOV.U32 R2, RZ, RZ, R7 ;  /* 0x000000ffff027224 */ /* 0x000fe200078e0007 */
[----:B------:R-:W-:Y:S06]  /*1e80*/  BRA `(.L_x_35) ;  /* 0x00000000001c7947 */ /* 0x000fec0003800000 */
.L_x_34:
[----:B------:R-:W-:Y:S01]  /*1e90*/  IMAD.MOV.U32 R35, RZ, RZ, R2 ;  /* 0x000000ffff237224 */ /* 0x000fe200078e0002 */
[----:B------:R-:W-:Y:S01]  /*1ea0*/  MOV R33, 0x1ee0 ;  /* 0x00001ee000217802 */ /* 0x000fe20000000f00 */
[----:B------:R-:W-:Y:S02]  /*1eb0*/  IMAD.MOV.U32 R37, RZ, RZ, R3 ;  /* 0x000000ffff257224 */ /* 0x000fe400078e0003 */
[----:B------:R-:W-:-:S07]  /*1ec0*/  IMAD.MOV.U32 R31, RZ, RZ, RZ ;  /* 0x000000ffff1f7224 */ /* 0x000fce00078e00ff */
[----:B------:R-:W-:Y:S05]  /*1ed0*/  CALL.REL.NOINC `($__internal_0_$__cuda_sm20_div_u64) ;  /* 0x0000004400707944 */ /* 0x000fea0003c00000 */
[----:B------:R-:W-:Y:S01]  /*1ee0*/  IMAD.MOV.U32 R2, RZ, RZ, R28 ;  /* 0x000000ffff027224 */ /* 0x000fe200078e001c */
[----:B------:R-:W-:-:S07]  /*1ef0*/  MOV R3, R29 ;  /* 0x0000001d00037202 */ /* 0x000fce0000000f00 */
.L_x_35:
[----:B------:R-:W-:Y:S05]  /*1f00*/  BSYNC.RECONVERGENT B1 ;  /* 0x0000000000017941 */ /* 0x000fea0003800200 */
.L_x_33:
        /* <DEDUP_REMOVED lines=8> */
[----:B0-----:R-:W-:-:S06]  /*1f90*/  VIADD R6, R28, 0xffffffe ;  /* 0x0ffffffe1c067836 */ /* 0x001fcc0000000000 */
        /* <DEDUP_REMOVED lines=9> */
[----:B------:R-:W-:Y:S01]  /*2030*/  @P0 IADD3 R29, PT, PT, R29, -R2, RZ ;  /* 0x800000021d1d0210 */ /* 0x000fe20007ffe0ff */
[----:B------:R-:W-:-:S03]  /*2040*/  @P0 VIADD R7, R7, 0x1 ;  /* 0x0000000107070836 */ /* 0x000fc60000000000 */
[----:B------:R-:W-:-:S13]  /*2050*/  ISETP.GE.U32.AND P1, PT, R29, R2, PT ;  /* 0x000000021d00720c */ /* 0x000fda0003f26070 */
[----:B------:R-:W-:Y:S01]  /*2060*/  @P1 VIADD R7, R7, 0x1 ;  /* 0x0000000107071836 */ /* 0x000fe20000000000 */
[----:B------:R-:W-:-:S04]  /*2070*/  @!P2 LOP3.LUT R7, RZ, R2, RZ, 0x33, !PT ;  /* 0x00000002ff07a212 */ /* 0x000fc800078e33ff */
[----:B------:R-:W-:Y:S01]  /*2080*/  PRMT R36, R7, 0x7610, R36 ;  /* 0x0000761007247816 */ /* 0x000fe20000000024 */
[----:B------:R-:W-:-:S04]  /*2090*/  IMAD.MOV R29, RZ, RZ, -R7 ;  /* 0x000000ffff1d7224 */ /* 0x000fc800078e0a07 */
[----:B------:R-:W-:Y:S01]  /*20a0*/  IMAD R34, R2, R29, R34 ;  /* 0x0000001d02227224 */ /* 0x000fe200078e0222 */
[----:B------:R-:W-:Y:S06]  /*20b0*/  BRA `(.L_x_38) ;  /* 0x0000000000387947 */ /* 0x000fec0003800000 */
.L_x_37:
[----:B------:R-:W-:Y:S01]  /*20c0*/  MOV R35, R34 ;  /* 0x0000002200237202 */ /* 0x000fe20000000f00 */
[----:B------:R-:W-:Y:S01]  /*20d0*/  IMAD.MOV.U32 R37, RZ, RZ, R39 ;  /* 0x000000ffff257224 */ /* 0x000fe200078e0027 */
[----:B------:R-:W-:Y:S01]  /*20e0*/  MOV R33, 0x2120 ;  /* 0x0000212000217802 */ /* 0x000fe20000000f00 */
[----:B------:R-:W-:Y:S02]  /*20f0*/  IMAD.MOV.U32 R30, RZ, RZ, R2 ;  /* 0x000000ffff1e7224 */ /* 0x000fe400078e0002 */
[----:B------:R-:W-:-:S07]  /*2100*/  IMAD.MOV.U32 R31, RZ, RZ, R3 ;  /* 0x000000ffff1f7224 */ /* 0x000fce00078e0003 */
[----:B------:R-:W-:Y:S05]  /*2110*/  CALL.REL.NOINC `($__internal_0_$__cuda_sm20_div_u64) ;  /* 0x0000004000e07944 */ /* 0x000fea0003c00000 */
[----:B------:R-:W-:Y:S02]  /*2120*/  IADD3 R31, P0, PT, RZ, -R28, RZ ;  /* 0x8000001cff1f7210 */ /* 0x000fe40007f1e0ff */
[----:B------:R-:W-:Y:S02]  /*2130*/  MOV R35, R39 ;  /* 0x0000002700237202 */ /* 0x000fe40000000f00 */
[----:B------:R-:W-:Y:S01]  /*2140*/  PRMT R36, R28, 0x7610, R36 ;  /* 0x000076101c247816 */ /* 0x000fe20000000024 */
[----:B------:R-:W-:Y:S02]  /*2150*/  IMAD.X R7, RZ, RZ, ~R29, P0 ;  /* 0x000000ffff077224 */ /* 0x000fe400000e0e1d */
[----:B------:R-:W-:-:S04]  /*2160*/  IMAD.WIDE.U32 R34, R2, R31, R34 ;  /* 0x0000001f02227225 */ /* 0x000fc800078e0022 */
[----:B------:R-:W-:-:S04]  /*2170*/  IMAD R7, R7, R2, RZ ;  /* 0x0000000207077224 */ /* 0x000fc800078e02ff */
[----:B------:R-:W-:-:S04]  /*2180*/  IMAD R7, R3, R31, R7 ;  /* 0x0000001f03077224 */ /* 0x000fc800078e0207 */
[----:B------:R-:W-:-:S07]  /*2190*/  IMAD.IADD R39, R35, 0x1, R7 ;  /* 0x0000000123277824 */ /* 0x000fce00078e0207 */
.L_x_38:
[----:B------:R-:W-:Y:S05]  /*21a0*/  BSYNC.RECONVERGENT B1 ;  /* 0x0000000000017941 */ /* 0x000fea0003800200 */
.L_x_36:
[----:B------:R-:W-:Y:S01]  /*21b0*/  ISETP.NE.U32.AND P0, PT, R3, RZ, PT ;  /* 0x000000ff0300720c */ /* 0x000fe20003f05070 */
[----:B------:R-:W-:Y:S01]  /*21c0*/  IMAD.MOV R7, RZ, RZ, -R4 ;  /* 0x000000ffff077224 */ /* 0x000fe200078e0a04 */
[----:B------:R-:W-:Y:S04]  /*21d0*/  BSSY.RECONVERGENT B1, `(.L_x_39) ;  /* 0x0000021000017945 */ /* 0x000fe80003800200 */
[----:B------:R-:W-:-:S04]  /*21e0*/  PRMT R7, R7, 0x7710, RZ ;  /* 0x0000771007077816 */ /* 0x000fc800000000ff */
[----:B------:R-:W-:-:S04]  /*21f0*/  IADD3 R6, PT, PT, R0, -0x2, R7 ;  /* 0xfffffffe00067810 */ /* 0x000fc80007ffe007 */
[----:B------:R-:W-:Y:S01]  /*2200*/  LOP3.LUT R30, R6, 0xff, RZ, 0xc0, !PT ;  /* 0x000000ff061e7812 */ /* 0x000fe200078ec0ff */
[----:B------:R-:W-:Y:S06]  /*2210*/  @P0 BRA `(.L_x_40) ;  /* 0x0000000000540947 */ /* 0x000fec0003800000 */
[----:B------:R-:W0:Y:S01]  /*2220*/  I2F.U32.RP R3, R30 ;  /* 0x0000001e00037306 */ /* 0x000e220000209000 */
[----:B------:R-:W-:-:S07]  /*2230*/  ISETP.NE.U32.AND P2, PT, R30, RZ, PT ;  /* 0x000000ff1e00720c */ /* 0x000fce0003f45070 */
[----:B0-----:R-:W0:Y:S02]  /*2240*/  MUFU.RCP R3, R3 ;  /* 0x0000000300037308 */ /* 0x001e240000001000 */
[----:B0-----:R-:W-:Y:S02]  /*2250*/  VIADD R6, R3, 0xffffffe ;  /* 0x0ffffffe03067836 */ /* 0x001fe40000000000 */
[----:B------:R-:W-:-:S04]  /*2260*/  IMAD.MOV.U32 R3, RZ, RZ, RZ ;  /* 0x000000ffff037224 */ /* 0x000fc800078e00ff */
[----:B------:R0:W1:Y:S02]  /*2270*/  F2I.FTZ.U32.TRUNC.NTZ R7, R6 ;  /* 0x0000000600077305 */ /* 0x000064000021f000 */
[----:B0-----:R-:W-:Y:S02]  /*2280*/  HFMA2 R6, -RZ, RZ, 0, 0 ;  /* 0x00000000ff067431 */ /* 0x001fe400000001ff */
[----:B-1----:R-:W-:-:S04]  /*2290*/  IMAD.MOV R29, RZ, RZ, -R7 ;  /* 0x000000ffff1d7224 */ /* 0x002fc800078e0a07 */
        /* <DEDUP_REMOVED lines=10> */
[----:B------:R-:W-:-:S04]  /*2340*/  @!P2 LOP3.LUT R7, RZ, R30, RZ, 0x33, !PT ;  /* 0x0000001eff07a212 */ /* 0x000fc800078e33ff */
[----:B------:R-:W-:Y:S01]  /*2350*/  MOV R2, R7 ;  /* 0x0000000700027202 */ /* 0x000fe20000000f00 */
[----:B------:R-:W-:Y:S06]  /*2360*/  BRA `(.L_x_41) ;  /* 0x00000000001c7947 */ /* 0x000fec0003800000 */
.L_x_40:
[----:B------:R-:W-:Y:S01]  /*2370*/  IMAD.MOV.U32 R35, RZ, RZ, R2 ;  /* 0x000000ffff237224 */ /* 0x000fe200078e0002 */
[----:B------:R-:W-:Y:S01]  /*2380*/  MOV R33, 0x23c0 ;  /* 0x000023c000217802 */ /* 0x000fe20000000f00 */
[----:B------:R-:W-:Y:S02]  /*2390*/  IMAD.MOV.U32 R37, RZ, RZ, R3 ;  /* 0x000000ffff257224 */ /* 0x000fe400078e0003 */
[----:B------:R-:W-:-:S07]  /*23a0*/  IMAD.MOV.U32 R31, RZ, RZ, RZ ;  /* 0x000000ffff1f7224 */ /* 0x000fce00078e00ff */
[----:B------:R-:W-:Y:S05]  /*23b0*/  CALL.REL.NOINC `($__internal_0_$__cuda_sm20_div_u64) ;  /* 0x0000004000387944 */ /* 0x000fea0003c00000 */
[----:B------:R-:W-:Y:S01]  /*23c0*/  MOV R2, R28 ;  /* 0x0000001c00027202 */ /* 0x000fe20000000f00 */
[----:B------:R-:W-:-:S07]  /*23d0*/  IMAD.MOV.U32 R3, RZ, RZ, R29 ;  /* 0x000000ffff037224 */ /* 0x000fce00078e001d */
.L_x_41:
[----:B------:R-:W-:Y:S05]  /*23e0*/  BSYNC.RECONVERGENT B1 ;  /* 0x0000000000017941 */ /* 0x000fea0003800200 */
.L_x_39:
[----:B------:R-:W-:Y:S01]  /*23f0*/  LOP3.LUT R6, R39, R3, RZ, 0xfc, !PT ;  /* 0x0000000327067212 */ /* 0x000fe200078efcff */
[----:B------:R-:W-:Y:S03]  /*2400*/  BSSY.RECONVERGENT B1, `(.L_x_42) ;  /* 0x0000028000017945 */ /* 0x000fe60003800200 */
[----:B------:R-:W-:-:S13]  /*2410*/  ISETP.NE.U32.AND P0, PT, R6, RZ, PT ;  /* 0x000000ff0600720c */ /* 0x000fda0003f05070 */
[----:B------:R-:W-:Y:S05]  /*2420*/  @P0 BRA `(.L_x_43) ;  /* 0x00000000005c0947 */ /* 0x000fea0003800000 */
[----:B------:R-:W0:Y:S01]  /*2430*/  I2F.U32.RP R28, R2 ;  /* 0x00000002001c7306 */ /* 0x000e220000209000 */
[----:B------:R-:W-:Y:S01]  /*2440*/  ISETP.NE.U32.AND P2, PT, R2, RZ, PT ;  /* 0x000000ff0200720c */ /* 0x000fe20003f45070 */
[----:B------:R-:W-:-:S06]  /*2450*/  HFMA2 R39, -RZ, RZ, 0, 0 ;  /* 0x00000000ff277431 */ /* 0x000fcc00000001ff */
        /* <DEDUP_REMOVED lines=20> */
.L_x_43:
[----:B------:R-:W-:Y:S01]  /*25a0*/  IMAD.MOV.U32 R35, RZ, RZ, R34 ;  /* 0x000000ffff237224 */ /* 0x000fe200078e0022 */
[----:B------:R-:W-:Y:S01]  /*25b0*/  MOV R33, 0x2600 ;  /* 0x0000260000217802 */ /* 0x000fe20000000f00 */
[----:B------:R-:W-:Y:S02]  /*25c0*/  IMAD.MOV.U32 R37, RZ, RZ, R39 ;  /* 0x000000ffff257224 */ /* 0x000fe400078e0027 */
[----:B------:R-:W-:Y:S02]  /*25d0*/  IMAD.MOV.U32 R30, RZ, RZ, R2 ;  /* 0x000000ffff1e7224 */ /* 0x000fe400078e0002 */
[----:B------:R-:W-:-:S07]  /*25e0*/  IMAD.MOV.U32 R31, RZ, RZ, R3 ;  /* 0x000000ffff1f7224 */ /* 0x000fce00078e0003 */
[----:B------:R-:W-:Y:S05]  /*25f0*/  CALL.REL.NOINC `($__internal_0_$__cuda_sm20_div_u64) ;  /* 0x0000003c00a87944 */ /* 0x000fea0003c00000 */
[----:B------:R-:W-:Y:S01]  /*2600*/  IADD3 R31, P0, PT, RZ, -R28, RZ ;  /* 0x8000001cff1f7210 */ /* 0x000fe20007f1e0ff */
[----:B------:R-:W-:Y:S01]  /*2610*/  IMAD.MOV.U32 R35, RZ, RZ, R39 ;  /* 0x000000ffff237224 */ /* 0x000fe200078e0027 */
[----:B------:R-:W-:Y:S02]  /*2620*/  PRMT R38, R28, 0x7610, R38 ;  /* 0x000076101c267816 */ /* 0x000fe40000000026 */
[----:B------:R-:W-:Y:S01]  /*2630*/  IADD3.X R7, PT, PT, RZ, ~R29, RZ, P0, !PT ;  /* 0x8000001dff077210 */ /* 0x000fe200007fe4ff */
[----:B------:R-:W-:-:S04]  /*2640*/  IMAD.WIDE.U32 R34, R2, R31, R34 ;  /* 0x0000001f02227225 */ /* 0x000fc800078e0022 */
[----:B------:R-:W-:-:S04]  /*2650*/  IMAD R7, R7, R2, RZ ;  /* 0x0000000207077224 */ /* 0x000fc800078e02ff */
[----:B------:R-:W-:-:S04]  /*2660*/  IMAD R7, R3, R31, R7 ;  /* 0x0000001f03077224 */ /* 0x000fc800078e0207 */
[----:B------:R-:W-:-:S07]  /*2670*/  IMAD.IADD R39, R35, 0x1, R7 ;  /* 0x0000000123277824 */ /* 0x000fce00078e0207 */
.L_x_44:
[----:B------:R-:W-:Y:S05]  /*2680*/  BSYNC.RECONVERGENT B1 ;  /* 0x0000000000017941 */ /* 0x000fea0003800200 */
.L_x_42:
        /* <DEDUP_REMOVED lines=13> */
[----:B0-----:R-:W-:Y:S01]  /*2760*/  IMAD.MOV.U32 R6, RZ, RZ, RZ ;  /* 0x000000ffff067224 */ /* 0x001fe200078e00ff */
[----:B-1----:R-:W-:-:S05]  /*2770*/  IADD3 R29, PT, PT, RZ, -R7, RZ ;  /* 0x80000007ff1d7210 */ /* 0x002fca0007ffe0ff */
        /* <DEDUP_REMOVED lines=9> */
[----:B------:R-:W-:Y:S02]  /*2810*/  @P1 IADD3 R40, PT, PT, R40, 0x1, RZ ;  /* 0x0000000128281810 */ /* 0x000fe40007ffe0ff */
[----:B------:R-:W-:Y:S01]  /*2820*/  @!P2 LOP3.LUT R40, RZ, R30, RZ, 0x33, !PT ;  /* 0x0000001eff28a212 */ /* 0x000fe200078e33ff */
[----:B------:R-:W-:Y:S06]  /*2830*/  BRA `(.L_x_47) ;  /* 0x00000000001c7947 */ /* 0x000fec0003800000 */
.L_x_46:
[----:B------:R-:W-:Y:S01]  /*2840*/  IMAD.MOV.U32 R35, RZ, RZ, R2 ;  /* 0x000000ffff237224 */ /* 0x000fe200078e0002 */
[----:B------:R-:W-:Y:S01]  /*2850*/  MOV R33, 0x2890 ;  /* 0x0000289000217802 */ /* 0x000fe20000000f00 */
[----:B------:R-:W-:Y:S02]  /*2860*/  IMAD.MOV.U32 R37, RZ, RZ, R3 ;  /* 0x000000ffff257224 */ /* 0x000fe400078e0003 */
[----:B------:R-:W-:-:S07]  /*2870*/  IMAD.MOV.U32 R31, RZ, RZ, RZ ;  /* 0x000000ffff1f7224 */ /* 0x000fce00078e00ff */
[----:B------:R-:W-:Y:S05]  /*2880*/  CALL.REL.NOINC `($__internal_0_$__cuda_sm20_div_u64) ;  /* 0x0000003c00047944 */ /* 0x000fea0003c00000 */
[----:B------:R-:W-:Y:S01]  /*2890*/  MOV R40, R28 ;  /* 0x0000001c00287202 */ /* 0x000fe20000000f00 */
[----:B------:R-:W-:-:S07]  /*28a0*/  IMAD.MOV.U32 R3, RZ, RZ, R29 ;  /* 0x000000ffff037224 */ /* 0x000fce00078e001d */
.L_x_47:
[----:B------:R-:W-:Y:S05]  /*28b0*/  BSYNC.RECONVERGENT B1 ;  /* 0x0000000000017941 */ /* 0x000fea0003800200 */
.L_x_45:
        /* <DEDUP_REMOVED lines=23> */
[----:B------:R-:W-:-:S04]  /*2a30*/  IMAD.MOV R29, RZ, RZ, -R7 ;  /* 0x000000ffff1d7224 */ /* 0x000fc800078e0a07 */
[----:B------:R-:W-:Y:S01]  /*2a40*/  IMAD R34, R40, R29, R34 ;  /* 0x0000001d28227224 */ /* 0x000fe200078e0222 */
[----:B------:R-:W-:Y:S06]  /*2a50*/  BRA `(.L_x_50) ;  /* 0x0000000000387947 */ /* 0x000fec0003800000 */
.L_x_49:
[----:B------:R-:W-:Y:S01]  /*2a60*/  IMAD.MOV.U32 R35, RZ, RZ, R34 ;  /* 0x000000ffff237224 */ /* 0x000fe200078e0022 */
[----:B------:R-:W-:Y:S01]  /*2a70*/  MOV R33, 0x2ac0 ;  /* 0x00002ac000217802 */ /* 0x000fe20000000f00 */
[----:B------:R-:W-:Y:S02]  /*2a80*/  IMAD.MOV.U32 R37, RZ, RZ, R39 ;  /* 0x000000ffff257224 */ /* 0x000fe400078e0027 */
[----:B------:R-:W-:Y:S02]  /*2a90*/  IMAD.MOV.U32 R30, RZ, RZ, R40 ;  /* 0x000000ffff1e7224 */ /* 0x000fe400078e0028 */
[----:B------:R-:W-:-:S07]  /*2aa0*/  IMAD.MOV.U32 R31, RZ, RZ, R3 ;  /* 0x000000ffff1f7224 */ /* 0x000fce00078e0003 */
[----:B------:R-:W-:Y:S05]  /*2ab0*/  CALL.REL.NOINC `($__internal_0_$__cuda_sm20_div_u64) ;  /* 0x0000003800787944 */ /* 0x000fea0003c00000 */
[----:B------:R-:W-:Y:S01]  /*2ac0*/  IADD3 R7, P0, PT, RZ, -R28, RZ ;  /* 0x8000001cff077210 */ /* 0x000fe20007f1e0ff */
[----:B------:R-:W-:-:S03]  /*2ad0*/  IMAD.MOV.U32 R35, RZ, RZ, R39 ;  /* 0x000000ffff237224 */ /* 0x000fc600078e0027 */
[----:B------:R-:W-:Y:S01]  /*2ae0*/  IADD3.X R29, PT, PT, RZ, ~R29, RZ, P0, !PT ;  /* 0x8000001dff1d7210 */ /* 0x000fe200007fe4ff */
[----:B------:R-:W-:-:S04]  /*2af0*/  IMAD.WIDE.U32 R34, R40, R7, R34 ;  /* 0x0000000728227225 */ /* 0x000fc800078e0022 */
[----:B------:R-:W-:-:S04]  /*2b00*/  IMAD R2, R29, R40, RZ ;  /* 0x000000281d027224 */ /* 0x000fc800078e02ff */
[----:B------:R-:W-:Y:S02]  /*2b10*/  IMAD R39, R3, R7, R2 ;  /* 0x0000000703277224 */ /* 0x000fe400078e0202 */
[----:B------:R-:W-:Y:S02]  /*2b20*/  IMAD.MOV.U32 R7, RZ, RZ, R28 ;  /* 0x000000ffff077224 */ /* 0x000fe400078e001c */
[----:B------:R-:W-:-:S07]  /*2b30*/  IMAD.IADD R39, R35, 0x1, R39 ;  /* 0x0000000123277824 */ /* 0x000fce00078e0227 */
.L_x_50:
[----:B------:R-:W-:Y:S05]  /*2b40*/  BSYNC.RECONVERGENT B1 ;  /* 0x0000000000017941 */ /* 0x000fea0003800200 */
.L_x_48:
[----:B------:R-:W-:Y:S02]  /*2b50*/  LOP3.LUT R38, R38, 0xffff, RZ, 0xc0, !PT ;  /* 0x0000ffff26267812 */ /* 0x000fe400078ec0ff */
[----:B------:R-:W-:Y:S02]  /*2b60*/  LOP3.LUT R36, R36, 0xffff, RZ, 0xc0, !PT ;  /* 0x0000ffff24247812 */ /* 0x000fe400078ec0ff */
[----:B------:R-:W-:Y:S02]  /*2b70*/  LOP3.LUT R5, R5, 0xffff, RZ, 0xc0, !PT ;  /* 0x0000ffff05057812 */ /* 0x000fe400078ec0ff */
[----:B------:R-:W-:Y:S02]  /*2b80*/  LOP3.LUT R2, R4, 0xff, RZ, 0xc0, !PT ;  /* 0x000000ff04027812 */ /* 0x000fe400078ec0ff */
[----:B------:R-:W-:Y:S02]  /*2b90*/  PRMT R7, R38, 0x3340, R7 ;  /* 0x0000334026077816 */ /* 0x000fe40000000007 */
[----:B------:R-:W-:Y:S01]  /*2ba0*/  PRMT R36, R5, 0x3340, R36 ;  /* 0x0000334005247816 */ /* 0x000fe20000000024 */
[----:B------:R-:W-:Y:S01]  /*2bb0*/  IMAD.IADD R2, R1, 0x1, R2 ;  /* 0x0000000101027824 */ /* 0x000fe200078e0202 */
[----:B------:R-:W-:-:S02]  /*2bc0*/  IADD3 R4, PT, PT, R4, 0x4, RZ ;  /* 0x0000000404047810 */ /* 0x000fc40007ffe0ff */
[----:B------:R-:W-:Y:S02]  /*2bd0*/  PRMT R7, R36, 0x5410, R7 ;  /* 0x0000541024077816 */ /* 0x000fe40000000007 */
[----:B------:R-:W-:-:S03]  /*2be0*/  LOP3.LUT R5, R4, 0xff, RZ, 0xc0, !PT ;  /* 0x000000ff04057812 */ /* 0x000fc600078ec0ff */
[----:B------:R1:W-:Y:S01]  /*2bf0*/  STL [R2], R7 ;  /* 0x0000000702007387 */ /* 0x0003e20000100800 */
[----:B------:R-:W-:-:S13]  /*2c00*/  ISETP.NE.AND P0, PT, R5, R14, PT ;  /* 0x0000000e0500720c */ /* 0x000fda0003f05270 */
[----:B-1----:R-:W-:Y:S05]  /*2c10*/  @P0 BRA `(.L_x_51) ;  /* 0xffffffe800fc0947 */ /* 0x002fea000383ffff */
[----:B------:R-:W-:Y:S05]  /*2c20*/  BSYNC.RECONVERGENT B0 ;  /* 0x0000000000007941 */ /* 0x000fea0003800200 */
.L_x_26:
[----:B------:R-:W-:-:S07]  /*2c30*/  PRMT R36, R14, 0x7610, R36 ;  /* 0x000076100e247816 */ /* 0x000fce0000000024 */
.L_x_25:
[C---:B------:R-:W-:Y:S02]  /*2c40*/  LOP3.LUT P0, R2, R0.reuse, 0x3, RZ, 0xc0, !PT ;  /* 0x0000000300027812 */ /* 0x040fe4000780c0ff */
[----:B------:R-:W-:Y:S02]  /*2c50*/  PRMT R4, R17, 0x7610, R4 ;  /* 0x0000761011047816 */ /* 0x000fe40000000004 */
[----:B0-----:R-:W-:-:S09]  /*2c60*/  PRMT R5, R0, 0x7610, R5 ;  /* 0x0000761000057816 */ /* 0x001fd20000000005 */
[----:B------:R-:W-:Y:S05]  /*2c70*/  @!P0 BRA `(.L_x_52) ;  /* 0x0000000c00b48947 */ /* 0x000fea0003800000 */
[----:B------:R-:W-:-:S13]  /*2c80*/  ISETP.NE.AND P0, PT, R2, 0x1, PT ;  /* 0x000000010200780c */ /* 0x000fda0003f05270 */
[----:B------:R-:W-:Y:S05]  /*2c90*/  @!P0 BRA `(.L_x_53) ;  /* 0x0000000800808947 */ /* 0x000fea0003800000 */
[----:B------:R-:W-:Y:S01]  /*2ca0*/  IMAD.MOV R5, RZ, RZ, -R36 ;  /* 0x000000ffff057224 */ /* 0x000fe200078e0a24 */
[----:B------:R-:W-:Y:S01]  /*2cb0*/  ISETP.NE.U32.AND P0, PT, R3, RZ, PT ;  /* 0x000000ff0300720c */ /* 0x000fe20003f05070 */
[----:B------:R-:W-:Y:S03]  /*2cc0*/  BSSY.RECONVERGENT B0, `(.L_x_54) ;  /* 0x0000021000007945 */ /* 0x000fe60003800200 */
        /* <DEDUP_REMOVED lines=9> */
[----:B0-----:R-:W-:Y:S01]  /*2d60*/  MOV R2, RZ ;  /* 0x000000ff00027202 */ /* 0x001fe20000000f00 */
[----:B-1----:R-:W-:-:S04]  /*2d70*/  IMAD.MOV R5, RZ, RZ, -R3 ;  /* 0x000000ffff057224 */ /* 0x002fc800078e0a03 */
[----:B------:R-:W-:-:S04]  /*2d80*/  IMAD R5, R5, R30, RZ ;  /* 0x0000001e05057224 */ /* 0x000fc800078e02ff */
[----:B------:R-:W-:-:S06]  /*2d90*/  IMAD.HI.U32 R3, R3, R5, R2 ;  /* 0x0000000503037227 */ /* 0x000fcc00078e0002 */
[----:B------:R-:W-:-:S04]  /*2da0*/  IMAD.HI.U32 R3, R3, R40, RZ ;  /* 0x0000002803037227 */ /* 0x000fc800078e00ff */
[----:B------:R-:W-:-:S04]  /*2db0*/  IMAD.MOV R5, RZ, RZ, -R3 ;  /* 0x000000ffff057224 */ /* 0x000fc800078e0a03 */
[----:B------:R-:W-:Y:S02]  /*2dc0*/  IMAD R40, R30, R5, R40 ;  /* 0x000000051e287224 */ /* 0x000fe400078e0228 */
[----:B------:R-:W-:-:S03]  /*2dd0*/  IMAD.MOV.U32 R5, RZ, RZ, RZ ;  /* 0x000000ffff057224 */ /* 0x000fc600078e00ff */
        /* <DEDUP_REMOVED lines=8> */
.L_x_55:
[----:B------:R-:W-:Y:S01]  /*2e60*/  IMAD.MOV.U32 R35, RZ, RZ, R40 ;  /* 0x000000ffff237224 */ /* 0x000fe200078e0028 */
[----:B------:R-:W-:Y:S01]  /*2e70*/  MOV R33, 0x2eb0 ;  /* 0x00002eb000217802 */ /* 0x000fe20000000f00 */
[----:B------:R-:W-:Y:S02]  /*2e80*/  IMAD.MOV.U32 R37, RZ, RZ, R3 ;  /* 0x000000ffff257224 */ /* 0x000fe400078e0003 */
[----:B------:R-:W-:-:S07]  /*2e90*/  IMAD.MOV.U32 R31, RZ, RZ, RZ ;  /* 0x000000ffff1f7224 */ /* 0x000fce00078e00ff */
[----:B------:R-:W-:Y:S05]  /*2ea0*/  CALL.REL.NOINC `($__internal_0_$__cuda_sm20_div_u64) ;  /* 0x00000034007c7944 */ /* 0x000fea0003c00000 */
[----:B------:R-:W-:Y:S01]  /*2eb0*/  MOV R4, R28 ;  /* 0x0000001c00047202 */ /* 0x000fe20000000f00 */
[----:B------:R-:W-:-:S07]  /*2ec0*/  IMAD.MOV.U32 R5, RZ, RZ, R29 ;  /* 0x000000ffff057224 */ /* 0x000fce00078e001d */
.L_x_56:
[----:B------:R-:W-:Y:S05]  /*2ed0*/  BSYNC.RECONVERGENT B0 ;  /* 0x0000000000007941 */ /* 0x000fea0003800200 */
.L_x_54:
        /* <DEDUP_REMOVED lines=27> */
.L_x_58:
[----:B------:R-:W-:Y:S01]  /*3090*/  IMAD.MOV.U32 R35, RZ, RZ, R34 ;  /* 0x000000ffff237224 */ /* 0x000fe200078e0022 */
[----:B------:R-:W-:Y:S01]  /*30a0*/  MOV R31, R5 ;  /* 0x00000005001f7202 */ /* 0x000fe20000000f00 */
[----:B------:R-:W-:Y:S01]  /*30b0*/  IMAD.MOV.U32 R37, RZ, RZ, R39 ;  /* 0x000000ffff257224 */ /* 0x000fe200078e0027 */
[----:B------:R-:W-:Y:S01]  /*30c0*/  MOV R33, 0x30f0 ;  /* 0x000030f000217802 */ /* 0x000fe20000000f00 */
[----:B------:R-:W-:-:S07]  /*30d0*/  IMAD.MOV.U32 R30, RZ, RZ, R4 ;  /* 0x000000ffff1e7224 */ /* 0x000fce00078e0004 */
[----:B------:R-:W-:Y:S05]  /*30e0*/  CALL.REL.NOINC `($__internal_0_$__cuda_sm20_div_u64) ;  /* 0x0000003000ec7944 */ /* 0x000fea0003c00000 */
[----:B------:R-:W-:Y:S01]  /*30f0*/  IADD3 R31, P0, PT, RZ, -R28, RZ ;  /* 0x8000001cff1f7210 */ /* 0x000fe20007f1e0ff */
[----:B------:R-:W-:Y:S01]  /*3100*/  IMAD.MOV.U32 R35, RZ, RZ, R39 ;  /* 0x000000ffff237224 */ /* 0x000fe200078e0027 */
[----:B------:R-:W-:-:S03]  /*3110*/  PRMT R6, R28, 0x7610, R6 ;  /* 0x000076101c067816 */ /* 0x000fc60000000006 */
[----:B------:R-:W-:Y:S02]  /*3120*/  IMAD.X R7, RZ, RZ, ~R29, P0 ;  /* 0x000000ffff077224 */ /* 0x000fe400000e0e1d */
[----:B------:R-:W-:-:S04]  /*3130*/  IMAD.WIDE.U32 R2, R4, R31, R34 ;  /* 0x0000001f04027225 */ /* 0x000fc800078e0022 */
[----:B------:R-:W-:Y:S02]  /*3140*/  IMAD R7, R7, R4, RZ ;  /* 0x0000000407077224 */ /* 0x000fe400078e02ff */
[----:B------:R-:W-:Y:S02]  /*3150*/  IMAD.MOV.U32 R45, RZ, RZ, R2 ;  /* 0x000000ffff2d7224 */ /* 0x000fe400078e0002 */
[----:B------:R-:W-:-:S05]  /*3160*/  IMAD R7, R5, R31, R7 ;  /* 0x0000001f05077224 */ /* 0x000fca00078e0207 */
[----:B------:R-:W-:-:S07]  /*3170*/  IADD3 R38, PT, PT, R3, R7, RZ ;  /* 0x0000000703267210 */ /* 0x000fce0007ffe0ff */
.L_x_59:
[----:B------:R-:W-:Y:S05]  /*3180*/  BSYNC.RECONVERGENT B0 ;  /* 0x0000000000007941 */ /* 0x000fea0003800200 */
.L_x_57:
[----:B------:R-:W-:Y:S01]  /*3190*/  LOP3.LUT R2, R36, 0xffff, RZ, 0xc0, !PT ;  /* 0x0000ffff24027812 */ /* 0x000fe200078ec0ff */
[----:B------:R-:W-:Y:S01]  /*31a0*/  BSSY.RECONVERGENT B0, `(.L_x_60) ;  /* 0x0000023000007945 */ /* 0x000fe20003800200 */
[----:B------:R-:W-:Y:S02]  /*31b0*/  ISETP.NE.U32.AND P0, PT, R5, RZ, PT ;  /* 0x000000ff0500720c */ /* 0x000fe40003f05070 */
[----:B------:R-:W-:Y:S01]  /*31c0*/  LOP3.LUT R3, RZ, R36, RZ, 0x33, !PT ;  /* 0x00000024ff037212 */ /* 0x000fe200078e33ff */
[----:B------:R-:W-:-:S04]  /*31d0*/  IMAD.IADD R2, R1, 0x1, R2 ;  /* 0x0000000101027824 */ /* 0x000fc800078e0202 */
[----:B------:R-:W-:Y:S01]  /*31e0*/  IMAD.IADD R3, R3, 0x1, R0 ;  /* 0x0000000103037824 */ /* 0x000fe200078e0200 */
[----:B------:R0:W-:Y:S04]  /*31f0*/  STL.U8 [R2], R6 ;  /* 0x0000000602007387 */ /* 0x0001e80000100000 */
[----:B------:R-:W-:Y:S01]  /*3200*/  LOP3.LUT R30, R3, 0xff, RZ, 0xc0, !PT ;  /* 0x000000ff031e7812 */ /* 0x000fe200078ec0ff */
[----:B------:R-:W-:Y:S06]  /*3210*/  @P0 BRA `(.L_x_61) ;  /* 0x0000000000500947 */ /* 0x000fec0003800000 */
[----:B------:R-:W1:Y:S01]  /*3220*/  I2F.U32.RP R3, R30 ;  /* 0x0000001e00037306 */ /* 0x000e620000209000 */
[----:B------:R-:W-:-:S07]  /*3230*/  ISETP.NE.U32.AND P2, PT, R30, RZ, PT ;  /* 0x000000ff1e00720c */ /* 0x000fce0003f45070 */
[----:B-1----:R-:W0:Y:S02]  /*3240*/  MUFU.RCP R3, R3 ;  /* 0x0000000300037308 */ /* 0x002e240000001000 */
        /* <DEDUP_REMOVED lines=15> */
[----:B------:R-:W-:Y:S01]  /*3340*/  @!P2 LOP3.LUT R40, RZ, R30, RZ, 0x33, !PT ;  /* 0x0000001eff28a212 */ /* 0x000fe200078e33ff */
[----:B------:R-:W-:Y:S06]  /*3350*/  BRA `(.L_x_62) ;  /* 0x00000000001c7947 */ /* 0x000fec0003800000 */
.L_x_61:
[----:B------:R-:W-:Y:S01]  /*3360*/  IMAD.MOV.U32 R35, RZ, RZ, R4 ;  /* 0x000000ffff237224 */ /* 0x000fe200078e0004 */
[----:B------:R-:W-:Y:S01]  /*3370*/  MOV R37, R5 ;  /* 0x0000000500257202 */ /* 0x000fe20000000f00 */
[----:B------:R-:W-:Y:S01]  /*3380*/  IMAD.MOV.U32 R31, RZ, RZ, RZ ;  /* 0x000000ffff1f7224 */ /* 0x000fe200078e00ff */
[----:B------:R-:W-:-:S07]  /*3390*/  MOV R33, 0x33b0 ;  /* 0x000033b000217802 */ /* 0x000fce0000000f00 */
[----:B0-----:R-:W-:Y:S05]  /*33a0*/  CALL.REL.NOINC `($__internal_0_$__cuda_sm20_div_u64) ;  /* 0x00000030003c7944 */ /* 0x001fea0003c00000 */
[----:B------:R-:W-:Y:S02]  /*33b0*/  IMAD.MOV.U32 R40, RZ, RZ, R28 ;  /* 0x000000ffff287224 */ /* 0x000fe400078e001c */
[----:B------:R-:W-:-:S07]  /*33c0*/  IMAD.MOV.U32 R3, RZ, RZ, R29 ;  /* 0x000000ffff037224 */ /* 0x000fce00078e001d */
.L_x_62:
[----:B------:R-:W-:Y:S05]  /*33d0*/  BSYNC.RECONVERGENT B0 ;  /* 0x0000000000007941 */ /* 0x000fea0003800200 */
.L_x_60:
[----:B------:R-:W-:Y:S01]  /*33e0*/  LOP3.LUT R4, R38, R3, RZ, 0xfc, !PT ;  /* 0x0000000326047212 */ /* 0x000fe200078efcff */
[----:B------:R-:W-:Y:S03]  /*33f0*/  BSSY.RECONVERGENT B0, `(.L_x_63) ;  /* 0x0000028000007945 */ /* 0x000fe60003800200 */
[----:B------:R-:W-:-:S13]  /*3400*/  ISETP.NE.U32.AND P0, PT, R4, RZ, PT ;  /* 0x000000ff0400720c */ /* 0x000fda0003f05070 */
[----:B------:R-:W-:Y:S05]  /*3410*/  @P0 BRA `(.L_x_64) ;  /* 0x0000000000580947 */ /* 0x000fea0003800000 */
[----:B------:R-:W0:Y:S01]  /*3420*/  I2F.U32.RP R6, R40 ;  /* 0x0000002800067306 */ /* 0x000e220000209000 */
[----:B------:R-:W-:Y:S01]  /*3430*/  IMAD.MOV.U32 R4, RZ, RZ, RZ ;  /* 0x000000ffff047224 */ /* 0x000fe200078e00ff */
[----:B------:R-:W-:Y:S01]  /*3440*/  ISETP.NE.U32.AND P2, PT, R40, RZ, PT ;  /* 0x000000ff2800720c */ /* 0x000fe20003f45070 */
[----:B------:R-:W-:-:S05]  /*3450*/  HFMA2 R39, -RZ, RZ, 0, 0 ;  /* 0x00000000ff277431 */ /* 0x000fca00000001ff */
[----:B0-----:R-:W0:Y:S02]  /*3460*/  MUFU.RCP R6, R6 ;  /* 0x0000000600067308 */ /* 0x001e240000001000 */
[----:B0-----:R-:W-:-:S06]  /*3470*/  IADD3 R7, PT, PT, R6, 0xffffffe, RZ ;  /* 0x0ffffffe06077810 */ /* 0x001fcc0007ffe0ff */
[----:B------:R-:W0:Y:S02]  /*3480*/  F2I.FTZ.U32.TRUNC.NTZ R5, R7 ;  /* 0x0000000700057305 */ /* 0x000e24000021f000 */
[----:B0-----:R-:W-:-:S04]  /*3490*/  IMAD.MOV R29, RZ, RZ, -R5 ;  /* 0x000000ffff1d7224 */ /* 0x001fc800078e0a05 */
        /* <DEDUP_REMOVED lines=10> */
[----:B------:R-:W-:-:S05]  /*3540*/  @!P2 LOP3.LUT R4, RZ, R40, RZ, 0x33, !PT ;  /* 0x00000028ff04a212 */ /* 0x000fca00078e33ff */
[----:B------:R-:W-:-:S04]  /*3550*/  IMAD.MOV R34, RZ, RZ, -R4 ;  /* 0x000000ffff227224 */ /* 0x000fc800078e0a04 */
[----:B------:R-:W-:Y:S01]  /*3560*/  IMAD R34, R40, R34, R45 ;  /* 0x0000002228227224 */ /* 0x000fe200078e022d */
[----:B------:R-:W-:Y:S06]  /*3570*/  BRA `(.L_x_65) ;  /* 0x00000000003c7947 */ /* 0x000fec0003800000 */
.L_x_64:
[----:B------:R-:W-:Y:S01]  /*3580*/  IMAD.MOV.U32 R35, RZ, RZ, R45 ;  /* 0x000000ffff237224 */ /* 0x000fe200078e002d */
[----:B------:R-:W-:Y:S01]  /*3590*/  MOV R31, R3 ;  /* 0x00000003001f7202 */ /* 0x000fe20000000f00 */
[----:B------:R-:W-:Y:S01]  /*35a0*/  IMAD.MOV.U32 R37, RZ, RZ, R38 ;  /* 0x000000ffff257224 */ /* 0x000fe200078e0026 */
[----:B------:R-:W-:Y:S01]  /*35b0*/  MOV R33, 0x35e0 ;  /* 0x000035e000217802 */ /* 0x000fe20000000f00 */
[----:B------:R-:W-:-:S07]  /*35c0*/  IMAD.MOV.U32 R30, RZ, RZ, R40 ;  /* 0x000000ffff1e7224 */ /* 0x000fce00078e0028 */
[----:B------:R-:W-:Y:S05]  /*35d0*/  CALL.REL.NOINC `($__internal_0_$__cuda_sm20_div_u64) ;  /* 0x0000002c00b07944 */ /* 0x000fea0003c00000 */
[----:B------:R-:W-:Y:S01]  /*35e0*/  IADD3 R5, P0, PT, RZ, -R28, RZ ;  /* 0x8000001cff057210 */ /* 0x000fe20007f1e0ff */
[----:B------:R-:W-:Y:S02]  /*35f0*/  IMAD.MOV.U32 R34, RZ, RZ, R45 ;  /* 0x000000ffff227224 */ /* 0x000fe400078e002d */
[----:B------:R-:W-:Y:S02]  /*3600*/  IMAD.MOV.U32 R35, RZ, RZ, R38 ;  /* 0x000000ffff237224 */ /* 0x000fe400078e0026 */
[----:B------:R-:W-:Y:S02]  /*3610*/  IMAD.X R7, RZ, RZ, ~R29, P0 ;  /* 0x000000ffff077224 */ /* 0x000fe400000e0e1d */
[----:B------:R-:W-:-:S04]  /*3620*/  IMAD.WIDE.U32 R34, R40, R5, R34 ;  /* 0x0000000528227225 */ /* 0x000fc800078e0022 */
[----:B------:R-:W-:-:S04]  /*3630*/  IMAD R4, R7, R40, RZ ;  /* 0x0000002807047224 */ /* 0x000fc800078e02ff */
[--C-:B------:R-:W-:Y:S01]  /*3640*/  IMAD R5, R3, R5, R4.reuse ;  /* 0x0000000503057224 */ /* 0x100fe200078e0204 */
[----:B------:R-:W-:-:S04]  /*3650*/  PRMT R4, R28, 0x7610, R4 ;  /* 0x000076101c047816 */ /* 0x000fc80000000004 */
[----:B------:R-:W-:-:S07]  /*3660*/  IADD3 R39, PT, PT, R5, R35, RZ ;  /* 0x0000002305277210 */ /* 0x000fce0007ffe0ff */
.L_x_65:
[----:B------:R-:W-:Y:S05]  /*3670*/  BSYNC.RECONVERGENT B0 ;  /* 0x0000000000007941 */ /* 0x000fea0003800200 */
.L_x_63:
[----:B------:R0:W-:Y:S01]  /*3680*/  STL.U8 [R2+0x1], R4 ;  /* 0x0000010402007387 */ /* 0x0001e20000100000 */
[----:B------:R-:W-:-:S07]  /*3690*/  VIADD R36, R36, 0x2 ;  /* 0x0000000224247836 */ /* 0x000fce0000000000 */
.L_x_53:
[----:B0-----:R-:W-:Y:S02]  /*36a0*/  LOP3.LUT R2, R0, 0x1, RZ, 0xc0, !PT ;  /* 0x0000000100027812 */ /* 0x001fe400078ec0ff */
[----:B------:R-:W-:Y:S02]  /*36b0*/  PRMT R4, R17, 0x7610, R4 ;  /* 0x0000761011047816 */ /* 0x000fe40000000004 */
[----:B------:R-:W-:Y:S02]  /*36c0*/  ISETP.NE.U32.AND P0, PT, R2, 0x1, PT ;  /* 0x000000010200780c */ /* 0x000fe40003f05070 */
[----:B------:R-:W-:-:S11]  /*36d0*/  PRMT R5, R0, 0x7610, R5 ;  /* 0x0000761000057816 */ /* 0x000fd60000000005 */
[----:B------:R-:W-:Y:S05]  /*36e0*/  @P0 BRA `(.L_x_52) ;  /* 0x0000000400180947 */ /* 0x000fea0003800000 */
        /* <DEDUP_REMOVED lines=25> */
[----:B------:R-:W-:Y:S01]  /*3880*/  @!P2 LOP3.LUT R30, RZ, R7, RZ, 0x33, !PT ;  /* 0x00000007ff1ea212 */ /* 0x000fe200078e33ff */
[----:B------:R-:W-:Y:S06]  /*3890*/  BRA `(.L_x_68) ;  /* 0x0000000000207947 */ /* 0x000fec0003800000 */
.L_x_67:
[----:B------:R-:W-:Y:S01]  /*38a0*/  MOV R35, R40 ;  /* 0x0000002800237202 */ /* 0x000fe20000000f00 */
[----:B------:R-:W-:Y:S01]  /*38b0*/  IMAD.MOV.U32 R37, RZ, RZ, R3 ;  /* 0x000000ffff257224 */ /* 0x000fe200078e0003 */
[----:B------:R-:W-:Y:S01]  /*38c0*/  MOV R33, 0x3900 ;  /* 0x0000390000217802 */ /* 0x000fe20000000f00 */
[----:B------:R-:W-:Y:S02]  /*38d0*/  IMAD.MOV.U32 R30, RZ, RZ, R7 ;  /* 0x000000ffff1e7224 */ /* 0x000fe400078e0007 */
[----:B------:R-:W-:-:S07]  /*38e0*/  IMAD.MOV.U32 R31, RZ, RZ, RZ ;  /* 0x000000ffff1f7224 */ /* 0x000fce00078e00ff */
[----:B------:R-:W-:Y:S05]  /*38f0*/  CALL.REL.NOINC `($__internal_0_$__cuda_sm20_div_u64) ;  /* 0x0000002800e87944 */ /* 0x000fea0003c00000 */
[----:B------:R-:W-:Y:S01]  /*3900*/  MOV R30, R28 ;  /* 0x0000001c001e7202 */ /* 0x000fe20000000f00 */
[----:B------:R-:W-:-:S07]  /*3910*/  IMAD.MOV.U32 R31, RZ, RZ, R29 ;  /* 0x000000ffff1f7224 */ /* 0x000fce00078e001d */
.L_x_68:
[----:B------:R-:W-:Y:S05]  /*3920*/  BSYNC.RECONVERGENT B0 ;  /* 0x0000000000007941 */ /* 0x000fea0003800200 */
.L_x_66:
[----:B------:R-:W-:Y:S01]  /*3930*/  LOP3.LUT R2, R39, R31, RZ, 0xfc, !PT ;  /* 0x0000001f27027212 */ /* 0x000fe200078efcff */
[----:B------:R-:W-:Y:S03]  /*3940*/  BSSY.RECONVERGENT B0, `(.L_x_69) ;  /* 0x000001b000007945 */ /* 0x000fe60003800200 */
[----:B------:R-:W-:-:S13]  /*3950*/  ISETP.NE.U32.AND P0, PT, R2, RZ, PT ;  /* 0x000000ff0200720c */ /* 0x000fda0003f05070 */
[----:B------:R-:W-:Y:S05]  /*3960*/  @P0 BRA `(.L_x_70) ;  /* 0x00000000004c0947 */ /* 0x000fea0003800000 */
[----:B------:R-:W0:Y:S01]  /*3970*/  I2F.U32.RP R4, R30 ;  /* 0x0000001e00047306 */ /* 0x000e220000209000 */
[----:B------:R-:W-:-:S07]  /*3980*/  ISETP.NE.U32.AND P2, PT, R30, RZ, PT ;  /* 0x000000ff1e00720c */ /* 0x000fce0003f45070 */
[----:B0-----:R-:W0:Y:S02]  /*3990*/  MUFU.RCP R4, R4 ;  /* 0x0000000400047308 */ /* 0x001e240000001000 */
[----:B0-----:R-:W-:-:S06]  /*39a0*/  VIADD R2, R4, 0xffffffe ;  /* 0x0ffffffe04027836 */ /* 0x001fcc0000000000 */
        /* <DEDUP_REMOVED lines=15> */
.L_x_70:
[----:B------:R-:W-:Y:S01]  /*3aa0*/  IMAD.MOV.U32 R35, RZ, RZ, R34 ;  /* 0x000000ffff237224 */ /* 0x000fe200078e0022 */
[----:B------:R-:W-:Y:S01]  /*3ab0*/  MOV R33, 0x3ae0 ;  /* 0x00003ae000217802 */ /* 0x000fe20000000f00 */
[----:B------:R-:W-:-:S07]  /*3ac0*/  IMAD.MOV.U32 R37, RZ, RZ, R39 ;  /* 0x000000ffff257224 */ /* 0x000fce00078e0027 */
[----:B------:R-:W-:Y:S05]  /*3ad0*/  CALL.REL.NOINC `($__internal_0_$__cuda_sm20_div_u64) ;  /* 0x0000002800707944 */ /* 0x000fea0003c00000 */
[----:B------:R-:W-:-:S07]  /*3ae0*/  PRMT R3, R28, 0x7610, R3 ;  /* 0x000076101c037816 */ /* 0x000fce0000000003 */
.L_x_71:
[----:B------:R-:W-:Y:S05]  /*3af0*/  BSYNC.RECONVERGENT B0 ;  /* 0x0000000000007941 */ /* 0x000fea0003800200 */
.L_x_69:
[----:B------:R-:W-:Y:S02]  /*3b00*/  LOP3.LUT R2, R36, 0xff, RZ, 0xc0, !PT ;  /* 0x000000ff24027812 */ /* 0x000fe400078ec0ff */
[----:B------:R-:W-:Y:S02]  /*3b10*/  PRMT R4, R17, 0x7610, R4 ;  /* 0x0000761011047816 */ /* 0x000fe40000000004 */
[----:B------:R-:W-:Y:S01]  /*3b20*/  PRMT R5, R0, 0x7610, R5 ;  /* 0x0000761000057816 */ /* 0x000fe20000000005 */
[----:B------:R-:W-:-:S05]  /*3b30*/  IMAD.IADD R2, R1, 0x1, R2 ;  /* 0x0000000101027824 */ /* 0x000fca00078e0202 */
[----:B------:R0:W-:Y:S02]  /*3b40*/  STL.U8 [R2], R3 ;  /* 0x0000000302007387 */ /* 0x0001e40000100000 */
.L_x_52:
[----:B------:R-:W-:Y:S01]  /*3b50*/  BSSY.RECONVERGENT B0, `(.L_x_72) ;  /* 0x000000e000007945 */ /* 0x000fe20003800200 */
.L_x_73:
[----:B01----:R-:W-:-:S04]  /*3b60*/  LOP3.LUT R2, R4, 0xff, RZ, 0xc0, !PT ;  /* 0x000000ff04027812 */ /* 0x003fc800078ec0ff */
[----:B------:R-:W-:-:S05]  /*3b70*/  IADD3 R28, PT, PT, R1, R2, RZ ;  /* 0x00000002011c7210 */ /* 0x000fca0007ffe0ff */
[----:B------:R-:W2:Y:S02]  /*3b80*/  LDL.U8 R2, [R28] ;  /* 0x000000001c027983 */ /* 0x000ea40000100000 */
[----:B--2---:R-:W-:-:S05]  /*3b90*/  IMAD.IADD R6, R1, 0x1, R2 ;  /* 0x0000000101067824 */ /* 0x004fca00078e0202 */
[----:B------:R-:W2:Y:S01]  /*3ba0*/  LDL.U8 R2, [R6+0x10] ;  /* 0x0000100006027983 */ /* 0x000ea20000100000 */
[----:B------:R-:W-:-:S03]  /*3bb0*/  VIADD R3, R4, 0xffffffff ;  /* 0xffffffff04037836 */ /* 0x000fc60000000000 */
[----:B------:R0:W-:Y:S02]  /*3bc0*/  STL.U8 [R6+0x10], R5 ;  /* 0x0000100506007387 */ /* 0x0001e40000100000 */
[C---:B------:R-:W-:Y:S02]  /*3bd0*/  LOP3.LUT R7, R3.reuse, 0xff, RZ, 0xc0, !PT ;  /* 0x000000ff03077812 */ /* 0x040fe400078ec0ff */
[----:B------:R-:W-:Y:S02]  /*3be0*/  PRMT R4, R3, 0x5410, R4 ;  /* 0x0000541003047816 */ /* 0x000fe40000000004 */
[----:B------:R-:W-:Y:S02]  /*3bf0*/  ISETP.GE.U32.AND P0, PT, R7, R0, PT ;  /* 0x000000000700720c */ /* 0x000fe40003f06070 */
[----:B0-----:R-:W-:Y:S01]  /*3c00*/  PRMT R5, R4, 0x7632, R5 ;  /* 0x0000763204057816 */ /* 0x001fe20000000005 */
[----:B--2---:R1:W-:Y:S10]  /*3c10*/  STL.U8 [R6+0x11], R2 ;  /* 0x0000110206007387 */ /* 0x0043f40000100000 */
[----:B------:R-:W-:Y:S05]  /*3c20*/  @!P0 BRA `(.L_x_73) ;  /* 0xfffffffc00cc8947 */ /* 0x000fea000383ffff */
[----:B------:R-:W-:Y:S05]  /*3c30*/  BSYNC.RECONVERGENT B0 ;  /* 0x0000000000007941 */ /* 0x000fea0003800200 */
.L_x_72:
[----:B-1----:R-:W-:Y:S01]  /*3c40*/  LOP3.LUT R2, R25, 0xffff, RZ, 0xc0, !PT ;  /* 0x0000ffff19027812 */ /* 0x002fe200078ec0ff */
[----:B------:R-:W-:Y:S01]  /*3c50*/  BSSY.RECONVERGENT B0, `(.L_x_74) ;  /* 0x0000270000007945 */ /* 0x000fe20003800200 */
[----:B------:R-:W-:Y:S01]  /*3c60*/  LOP3.LUT R3, R24, 0xffff, RZ, 0xc0, !PT ;  /* 0x0000ffff18037812 */ /* 0x000fe200078ec0ff */
[----:B------:R-:W-:Y:S01]  /*3c70*/  IMAD.MOV.U32 R28, RZ, RZ, 0xff ;  /* 0x000000ffff1c7424 */ /* 0x000fe200078e00ff */
[----:B------:R-:W-:Y:S02]  /*3c80*/  ISETP.GE.U32.AND P1, PT, R2, 0x7, PT ;  /* 0x000000070200780c */ /* 0x000fe40003f26070 */
[----:B------:R-:W-:Y:S02]  /*3c90*/  ISETP.GE.U32.AND P0, PT, R22, 0xf, PT ;  /* 0x0000000f1600780c */ /* 0x000fe40003f06070 */
[----:B------:R-:W-:Y:S02]  /*3ca0*/  ISETP.GE.U32.AND P2, PT, R3, 0x3, PT ;  /* 0x000000030300780c */ /* 0x000fe40003f46070 */
[----:B------:R-:W-:-:S11]  /*3cb0*/  MOV R2, RZ ;  /* 0x000000ff00027202 */ /* 0x000fd60000000f00 */
.L_x_101:
[----:B0-----:R-:W-:-:S06]  /*3cc0*/  IMAD.IADD R5, R1, 0x1, R2 ;  /* 0x0000000101057824 */ /* 0x001fcc00078e0202 */
[----:B-----5:R-:W5:Y:S01]  /*3cd0*/  LDL.U8 R5, [R5+0x10] ;  /* 0x0000100005057983 */ /* 0x020f620000100000 */
[----:B------:R-:W-:Y:S01]  /*3ce0*/  ISETP.NE.AND P3, PT, R2, RZ, PT ;  /* 0x000000ff0200720c */ /* 0x000fe20003f65270 */
[----:B------:R-:W-:Y:S01]  /*3cf0*/  BSSY.RECONVERGENT B1, `(.L_x_75) ;  /* 0x0000043000017945 */ /* 0x000fe20003800200 */
[----:B------:R-:W-:-:S05]  /*3d00*/  LOP3.LUT R3, RZ, R2, RZ, 0x33, !PT ;  /* 0x00000002ff037212 */ /* 0x000fca00078e33ff */
[----:B------:R-:W-:-:S06]  /*3d10*/  IMAD.IADD R33, R3, 0x1, R0 ;  /* 0x0000000103217824 */ /* 0x000fcc00078e0200 */
[----:B------:R-:W-:Y:S05]  /*3d20*/  @!P3 BRA `(.L_x_76) ;  /* 0x0000000000fcb947 */ /* 0x000fea0003800000 */
[C---:B------:R-:W-:Y:S01]  /*3d30*/  ISETP.GE.U32.AND P3, PT, R2.reuse, 0x4, PT ;  /* 0x000000040200780c */ /* 0x040fe20003f66070 */
[----:B------:R-:W-:Y:S01]  /*3d40*/  BSSY.RECONVERGENT B2, `(.L_x_77) ;  /* 0x0000026000027945 */ /* 0x000fe20003800200 */
[----:B------:R-:W-:Y:S02]  /*3d50*/  LOP3.LUT R37, R2, 0x3, RZ, 0xc0, !PT ;  /* 0x0000000302257812 */ /* 0x000fe400078ec0ff */
[----:B------:R-:W-:-:S09]  /*3d60*/  PRMT R3, RZ, 0x7610, R3 ;  /* 0x00007610ff037816 */ /* 0x000fd20000000003 */
[----:B------:R-:W-:Y:S05]  /*3d70*/  @!P3 BRA `(.L_x_78) ;  /* 0x000000000088b947 */ /* 0x000fea0003800000 */
[----:B------:R-:W-:Y:S01]  /*3d80*/  LOP3.LUT R35, R2, 0x7ffffffc, RZ, 0xc0, !PT ;  /* 0x7ffffffc02237812 */ /* 0x000fe200078ec0ff */
[----:B------:R-:W-:Y:S01]  /*3d90*/  IMAD.MOV.U32 R6, RZ, RZ, RZ ;  /* 0x000000ffff067224 */ /* 0x000fe200078e00ff */
[----:B------:R-:W-:-:S07]  /*3da0*/  PRMT R3, RZ, 0x7610, R3 ;  /* 0x00007610ff037816 */ /* 0x000fce0000000003 */
.L_x_79:
[----:B------:R-:W-:-:S04]  /*3db0*/  LOP3.LUT R4, R3, 0xff, RZ, 0xc0, !PT ;  /* 0x000000ff03047812 */ /* 0x000fc800078ec0ff */
[----:B0-----:R-:W-:-:S05]  /*3dc0*/  IADD3 R38, PT, PT, R1, R4, RZ ;  /* 0x0000000401267210 */ /* 0x001fca0007ffe0ff */
[----:B------:R-:W2:Y:S01]  /*3dd0*/  LDL R4, [R38+0x10] ;  /* 0x0000100026047983 */ /* 0x000ea20000100800 */
[----:B------:R-:W-:Y:S02]  /*3de0*/  VIADD R6, R6, 0x4 ;  /* 0x0000000406067836 */ /* 0x000fe40000000000 */
[----:B------:R-:W-:Y:S01]  /*3df0*/  VIADD R3, R3, 0x4 ;  /* 0x0000000403037836 */ /* 0x000fe20000000000 */
[C---:B--2---:R-:W-:Y:S02]  /*3e00*/  PRMT R30, R4.reuse, 0x7770, RZ ;  /* 0x00007770041e7816 */ /* 0x044fe400000000ff */
[----:B------:R-:W-:Y:S02]  /*3e10*/  PRMT R34, R4, 0x7771, RZ ;  /* 0x0000777104227816 */ /* 0x000fe400000000ff */
[C---:B-----5:R-:W-:Y:S01]  /*3e20*/  ISETP.GT.U32.AND P3, PT, R30.reuse, R5, PT ;  /* 0x000000051e00720c */ /* 0x060fe20003f64070 */
[----:B------:R-:W-:Y:S01]  /*3e30*/  VIADD R7, R30, 0xffffffff ;  /* 0xffffffff1e077836 */ /* 0x000fe20000000000 */
[----:B------:R-:W-:Y:S01]  /*3e40*/  PRMT R36, R4, 0x7772, RZ ;  /* 0x0000777204247816 */ /* 0x000fe200000000ff */
[----:B------:R-:W-:Y:S01]  /*3e50*/  VIADD R29, R34, 0xffffffff ;  /* 0xffffffff221d7836 */ /* 0x000fe20000000000 */
[----:B------:R-:W-:-:S02]  /*3e60*/  PRMT R4, R4, 0x7773, RZ ;  /* 0x0000777304047816 */ /* 0x000fc400000000ff */
[-C--:B------:R-:W-:Y:S02]  /*3e70*/  ISETP.GT.U32.AND P4, PT, R36, R5.reuse, PT ;  /* 0x000000052400720c */ /* 0x080fe40003f84070 */
[C---:B------:R-:W-:Y:S01]  /*3e80*/  ISETP.GT.U32.AND P5, PT, R4.reuse, R5, PT ;  /* 0x000000050400720c */ /* 0x040fe20003fa4070 */
[----:B------:R-:W-:-:S04]  /*3e90*/  VIADD R31, R4, 0xffffffff ;  /* 0xffffffff041f7836 */ /* 0x000fc80000000000 */
[----:B------:R-:W-:Y:S01]  /*3ea0*/  @!P3 IMAD.MOV R7, RZ, RZ, R30 ;  /* 0x000000ffff07b224 */ /* 0x000fe200078e021e */
[----:B------:R-:W-:Y:S02]  /*3eb0*/  ISETP.GT.U32.AND P3, PT, R34, R5, PT ;  /* 0x000000052200720c */ /* 0x000fe40003f64070 */
[----:B------:R-:W-:-:S03]  /*3ec0*/  IADD3 R30, PT, PT, R36, -0x1, RZ ;  /* 0xffffffff241e7810 */ /* 0x000fc60007ffe0ff */
[----:B------:R-:W-:Y:S02]  /*3ed0*/  @!P4 IMAD.MOV R30, RZ, RZ, R36 ;  /* 0x000000ffff1ec224 */ /* 0x000fe400078e0224 */
[----:B------:R-:W-:Y:S02]  /*3ee0*/  @!P5 IADD3 R31, PT, PT, R4, RZ, RZ ;  /* 0x000000ff041fd210 */ /* 0x000fe40007ffe0ff */
[----:B------:R-:W-:Y:S02]  /*3ef0*/  LOP3.LUT R4, R7, 0xffff, RZ, 0xc0, !PT ;  /* 0x0000ffff07047812 */ /* 0x000fe400078ec0ff */
[----:B------:R-:W-:Y:S02]  /*3f00*/  LOP3.LUT R30, R30, 0xffff, RZ, 0xc0, !PT ;  /* 0x0000ffff1e1e7812 */ /* 0x000fe400078ec0ff */
[----:B------:R-:W-:Y:S01]  /*3f10*/  @!P3 IMAD.MOV R29, RZ, RZ, R34 ;  /* 0x000000ffff1db224 */ /* 0x000fe200078e0222 */
[----:B------:R-:W-:Y:S02]  /*3f20*/  LOP3.LUT R31, R31, 0xffff, RZ, 0xc0, !PT ;  /* 0x0000ffff1f1f7812 */ /* 0x000fe400078ec0ff */
[----:B------:R-:W-:-:S02]  /*3f30*/  ISETP.NE.AND P3, PT, R6, R35, PT ;  /* 0x000000230600720c */ /* 0x000fc40003f65270 */
[----:B------:R-:W-:Y:S02]  /*3f40*/  LOP3.LUT R29, R29, 0xffff, RZ, 0xc0, !PT ;  /* 0x0000ffff1d1d7812 */ /* 0x000fe400078ec0ff */
[----:B------:R-:W-:Y:S02]  /*3f50*/  PRMT R30, R30, 0x3340, R31 ;  /* 0x000033401e1e7816 */ /* 0x000fe4000000001f */
[----:B------:R-:W-:-:S04]  /*3f60*/  PRMT R29, R4, 0x3340, R29 ;  /* 0x00003340041d7816 */ /* 0x000fc8000000001d */
[----:B------:R-:W-:-:S05]  /*3f70*/  PRMT R29, R29, 0x5410, R30 ;  /* 0x000054101d1d7816 */ /* 0x000fca000000001e */
[----:B------:R0:W-:Y:S01]  /*3f80*/  STL [R38+0x20], R29 ;  /* 0x0000201d26007387 */ /* 0x0001e20000100800 */
[----:B------:R-:W-:Y:S05]  /*3f90*/  @P3 BRA `(.L_x_79) ;  /* 0xfffffffc00843947 */ /* 0x000fea000383ffff */
.L_x_78:
[----:B------:R-:W-:Y:S05]  /*3fa0*/  BSYNC.RECONVERGENT B2 ;  /* 0x0000000000027941 */ /* 0x000fea0003800200 */
.L_x_77:
[----:B------:R-:W-:-:S13]  /*3fb0*/  ISETP.NE.AND P3, PT, R37, RZ, PT ;  /* 0x000000ff2500720c */ /* 0x000fda0003f65270 */
[----:B------:R-:W-:Y:S05]  /*3fc0*/  @!P3 BRA `(.L_x_76) ;  /* 0x000000000054b947 */ /* 0x000fea0003800000 */
[----:B------:R-:W-:-:S05]  /*3fd0*/  LOP3.LUT R4, R3, 0xff, RZ, 0xc0, !PT ;  /* 0x000000ff03047812 */ /* 0x000fca00078ec0ff */
[----:B------:R-:W-:-:S05]  /*3fe0*/  IMAD.IADD R6, R1, 0x1, R4 ;  /* 0x0000000101067824 */ /* 0x000fca00078e0204 */
[----:B------:R-:W2:Y:S02]  /*3ff0*/  LDL.U8 R4, [R6+0x10] ;  /* 0x0000100006047983 */ /* 0x000ea40000100000 */
        /* <DEDUP_REMOVED lines=18> */
.L_x_76:
[----:B------:R-:W-:Y:S05]  /*4120*/  BSYNC.RECONVERGENT B1 ;  /* 0x0000000000017941 */ /* 0x000fea0003800200 */
.L_x_75:
[----:B------:R-:W-:Y:S01]  /*4130*/  ISETP.GE.AND P3, PT, R2, R17, PT ;  /* 0x000000110200720c */ /* 0x000fe20003f66270 */
[----:B------:R-:W-:-:S12]  /*4140*/  BSSY.RECONVERGENT B1, `(.L_x_80) ;  /* 0x0000041000017945 */ /* 0x000fd80003800200 */
[----:B------:R-:W-:Y:S05]  /*4150*/  @P3 BRA `(.L_x_81) ;  /* 0x0000000000fc3947 */ /* 0x000fea0003800000 */
[----:B-123--:R-:W-:Y:S01]  /*4160*/  IADD3 R3, PT, PT, R0, -0x2, -R2 ;  /* 0xfffffffe00037810 */ /* 0x00efe20007ffe802 */
[----:B------:R-:W-:Y:S01]  /*4170*/  BSSY.RECONVERGENT B2, `(.L_x_82) ;  /* 0x0000025000027945 */ /* 0x000fe20003800200 */
[----:B------:R-:W-:Y:S02]  /*4180*/  LOP3.LUT R35, R33, 0x3, RZ, 0xc0, !PT ;  /* 0x0000000321237812 */ /* 0x000fe400078ec0ff */
[----:B------:R-:W-:Y:S02]  /*4190*/  ISETP.GE.U32.AND P4, PT, R3, 0x3, PT ;  /* 0x000000030300780c */ /* 0x000fe40003f86070 */
[----:B------:R-:W-:Y:S02]  /*41a0*/  ISETP.NE.AND P3, PT, R35, RZ, PT ;  /* 0x000000ff2300720c */ /* 0x000fe40003f65270 */
[----:B------:R-:W-:-:S09]  /*41b0*/  PRMT R6, RZ, 0x7610, R6 ;  /* 0x00007610ff067816 */ /* 0x000fd20000000006 */
[----:B------:R-:W-:Y:S05]  /*41c0*/  @!P4 BRA `(.L_x_83) ;  /* 0x00000000007cc947 */ /* 0x000fea0003800000 */
[----:B------:R-:W-:Y:S01]  /*41d0*/  LOP3.LUT R36, R33, 0xfffffffc, RZ, 0xc0, !PT ;  /* 0xfffffffc21247812 */ /* 0x000fe200078ec0ff */
[----:B------:R-:W-:Y:S01]  /*41e0*/  IMAD.MOV.U32 R7, RZ, RZ, RZ ;  /* 0x000000ffff077224 */ /* 0x000fe200078e00ff */
[----:B------:R-:W-:-:S07]  /*41f0*/  PRMT R6, RZ, 0x7610, R6 ;  /* 0x00007610ff067816 */ /* 0x000fce0000000006 */
.L_x_84:
[----:B------:R-:W-:-:S04]  /*4200*/  LOP3.LUT R4, R6, 0xff, RZ, 0xc0, !PT ;  /* 0x000000ff06047812 */ /* 0x000fc800078ec0ff */
[----:B--2---:R-:W-:-:S04]  /*4210*/  LOP3.LUT R3, RZ, R4, RZ, 0x33, !PT ;  /* 0x00000004ff037212 */ /* 0x004fc800078e33ff */
[----:B------:R-:W-:-:S05]  /*4220*/  IADD3 R31, PT, PT, R1, R0, R3 ;  /* 0x00000000011f7210 */ /* 0x000fca0007ffe003 */
[----:B------:R-:W2:Y:S01]  /*4230*/  LDL.U8 R30, [R31+0x10] ;  /* 0x000010001f1e7983 */ /* 0x000ea20000100000 */
[----:B------:R-:W-:Y:S02]  /*4240*/  IADD3 R34, PT, PT, R1, R2, R4 ;  /* 0x0000000201227210 */ /* 0x000fe40007ffe004 */
[C---:B--2--5:R-:W-:Y:S01]  /*4250*/  ISETP.GT.U32.AND P4, PT, R30.reuse, R5, PT ;  /* 0x000000051e00720c */ /* 0x064fe20003f84070 */
[----:B------:R-:W-:-:S12]  /*4260*/  VIADD R3, R30, 0xffffffff ;  /* 0xffffffff1e037836 */ /* 0x000fd80000000000 */
[----:B------:R-:W-:-:S05]  /*4270*/  @!P4 IADD3 R3, PT, PT, R30, RZ, RZ ;  /* 0x000000ff1e03c210 */ /* 0x000fca0007ffe0ff */
[----:B------:R1:W-:Y:S04]  /*4280*/  STL.U8 [R34+0x20], R3 ;  /* 0x0000200322007387 */ /* 0x0003e80000100000 */
[----:B------:R-:W2:Y:S02]  /*4290*/  LDL.U8 R4, [R31+0xf] ;  /* 0x00000f001f047983 */ /* 0x000ea40000100000 */
[C---:B--2---:R-:W-:Y:S01]  /*42a0*/  ISETP.GT.U32.AND P4, PT, R4.reuse, R5, PT ;  /* 0x000000050400720c */ /* 0x044fe20003f84070 */
[----:B0-----:R-:W-:-:S12]  /*42b0*/  VIADD R29, R4, 0xffffffff ;  /* 0xffffffff041d7836 */ /* 0x001fd80000000000 */
[----:B------:R-:W-:-:S05]  /*42c0*/  @!P4 IMAD.MOV R29, RZ, RZ, R4 ;  /* 0x000000ffff1dc224 */ /* 0x000fca00078e0204 */
[----:B------:R2:W-:Y:S04]  /*42d0*/  STL.U8 [R34+0x21], R29 ;  /* 0x0000211d22007387 */ /* 0x0005e80000100000 */
[----:B------:R-:W3:Y:S02]  /*42e0*/  LDL.U8 R4, [R31+0xe] ;  /* 0x00000e001f047983 */ /* 0x000ee40000100000 */
[C---:B---3--:R-:W-:Y:S01]  /*42f0*/  ISETP.GT.U32.AND P4, PT, R4.reuse, R5, PT ;  /* 0x000000050400720c */ /* 0x048fe20003f84070 */
[----:B------:R-:W-:-:S12]  /*4300*/  VIADD R30, R4, 0xffffffff ;  /* 0xffffffff041e7836 */ /* 0x000fd80000000000 */
[----:B------:R-:W-:-:S05]  /*4310*/  @!P4 IADD3 R30, PT, PT, R4, RZ, RZ ;  /* 0x000000ff041ec210 */ /* 0x000fca0007ffe0ff */
[----:B------:R2:W-:Y:S04]  /*4320*/  STL.U8 [R34+0x22], R30 ;  /* 0x0000221e22007387 */ /* 0x0005e80000100000 */
[----:B------:R-:W3:Y:S01]  /*4330*/  LDL.U8 R4, [R31+0xd] ;  /* 0x00000d001f047983 */ /* 0x000ee20000100000 */
[----:B------:R-:W-:Y:S01]  /*4340*/  VIADD R7, R7, 0x4 ;  /* 0x0000000407077836 */ /* 0x000fe20000000000 */
[----:B------:R-:W-:Y:S02]  /*4350*/  IADD3 R6, PT, PT, R6, 0x4, RZ ;  /* 0x0000000406067810 */ /* 0x000fe40007ffe0ff */
[C---:B---3--:R-:W-:Y:S01]  /*4360*/  ISETP.GT.U32.AND P4, PT, R4.reuse, R5, PT ;  /* 0x000000050400720c */ /* 0x048fe20003f84070 */
[----:B-1----:R-:W-:-:S12]  /*4370*/  VIADD R3, R4, 0xffffffff ;  /* 0xffffffff04037836 */ /* 0x002fd80000000000 */
[----:B------:R-:W-:Y:S01]  /*4380*/  @!P4 IMAD.MOV R3, RZ, RZ, R4 ;  /* 0x000000ffff03c224 */ /* 0x000fe200078e0204 */
[----:B------:R-:W-:-:S04]  /*4390*/  ISETP.NE.AND P4, PT, R7, R36, PT ;  /* 0x000000240700720c */ /* 0x000fc80003f85270 */
[----:B------:R2:W-:Y:S09]  /*43a0*/  STL.U8 [R34+0x23], R3 ;  /* 0x0000230322007387 */ /* 0x0005f20000100000 */
[----:B------:R-:W-:Y:S05]  /*43b0*/  @P4 BRA `(.L_x_84) ;  /* 0xfffffffc00904947 */ /* 0x000fea000383ffff */
.L_x_83:
[----:B------:R-:W-:Y:S05]  /*43c0*/  BSYNC.RECONVERGENT B2 ;  /* 0x0000000000027941 */ /* 0x000fea0003800200 */
.L_x_82:
[----:B------:R-:W-:Y:S05]  /*43d0*/  @!P3 BRA `(.L_x_81) ;  /* 0x00000000005cb947 */ /* 0x000fea0003800000 */
[----:B------:R-:W-:-:S04]  /*43e0*/  LOP3.LUT R4, R6, 0xff, RZ, 0xc0, !PT ;  /* 0x000000ff06047812 */ /* 0x000fc800078ec0ff */
[----:B--2---:R-:W-:-:S04]  /*43f0*/  LOP3.LUT R3, RZ, R4, RZ, 0x33, !PT ;  /* 0x00000004ff037212 */ /* 0x004fc800078e33ff */
[----:B------:R-:W-:-:S05]  /*4400*/  IADD3 R7, PT, PT, R1, R0, R3 ;  /* 0x0000000001077210 */ /* 0x000fca0007ffe003 */
[----:B------:R-:W2:Y:S01]  /*4410*/  LDL.U8 R6, [R7+0x10] ;  /* 0x0000100007067983 */ /* 0x000ea20000100000 */
[----:B------:R-:W-:Y:S02]  /*4420*/  IADD3 R30, PT, PT, R1, R2, R4 ;  /* 0x00000002011e7210 */ /* 0x000fe40007ffe004 */
[C---:B--2--5:R-:W-:Y:S01]  /*4430*/  ISETP.GT.U32.AND P3, PT, R6.reuse, R5, PT ;  /* 0x000000050600720c */ /* 0x064fe20003f64070 */
[----:B------:R-:W-:-:S12]  /*4440*/  VIADD R3, R6, 0xffffffff ;  /* 0xffffffff06037836 */ /* 0x000fd80000000000 */
[----:B------:R-:W-:Y:S01]  /*4450*/  @!P3 IMAD.MOV R3, RZ, RZ, R6 ;  /* 0x000000ffff03b224 */ /* 0x000fe200078e0206 */
[----:B------:R-:W-:-:S04]  /*4460*/  ISETP.NE.AND P3, PT, R35, 0x1, PT ;  /* 0x000000012300780c */ /* 0x000fc80003f65270 */
[----:B------:R4:W-:Y:S09]  /*4470*/  STL.U8 [R30+0x20], R3 ;  /* 0x000020031e007387 */ /* 0x0009f20000100000 */
[----:B------:R-:W-:Y:S05]  /*4480*/  @!P3 BRA `(.L_x_81) ;  /* 0x000000000030b947 */ /* 0x000fea0003800000 */
[----:B------:R-:W2:Y:S02]  /*4490*/  LDL.U8 R4, [R7+0xf] ;  /* 0x00000f0007047983 */ /* 0x000ea40000100000 */
[C---:B--2---:R-:W-:Y:S01]  /*44a0*/  ISETP.GT.U32.AND P3, PT, R4.reuse, R5, PT ;  /* 0x000000050400720c */ /* 0x044fe20003f64070 */
[----:B----4-:R-:W-:-:S12]  /*44b0*/  VIADD R3, R4, 0xffffffff ;  /* 0xffffffff04037836 */ /* 0x010fd80000000000 */
[----:B------:R-:W-:Y:S02]  /*44c0*/  @!P3 IADD3 R3, PT, PT, R4, RZ, RZ ;  /* 0x000000ff0403b210 */ /* 0x000fe40007ffe0ff */
[----:B------:R-:W-:-:S03]  /*44d0*/  ISETP.NE.AND P3, PT, R35, 0x2, PT ;  /* 0x000000022300780c */ /* 0x000fc60003f65270 */
[----:B------:R1:W-:Y:S10]  /*44e0*/  STL.U8 [R30+0x21], R3 ;  /* 0x000021031e007387 */ /* 0x0003f40000100000 */
[----:B-1----:R-:W-:Y:S05]  /*44f0*/  @!P3 BRA `(.L_x_81) ;  /* 0x000000000014b947 */ /* 0x002fea0003800000 */
[----:B------:R-:W2:Y:S02]  /*4500*/  LDL.U8 R4, [R7+0xe] ;  /* 0x00000e0007047983 */ /* 0x000ea40000100000 */
[C---:B--2---:R-:W-:Y:S01]  /*4510*/  ISETP.GT.U32.AND P3, PT, R4.reuse, R5, PT ;  /* 0x000000050400720c */ /* 0x044fe20003f64070 */
[----:B------:R-:W-:-:S12]  /*4520*/  VIADD R3, R4, 0xffffffff ;  /* 0xffffffff04037836 */ /* 0x000fd80000000000 */
[----:B------:R-:W-:-:S05]  /*4530*/  @!P3 IMAD.MOV R3, RZ, RZ, R4 ;  /* 0x000000ffff03b224 */ /* 0x000fca00078e0204 */
[----:B------:R1:W-:Y:S02]  /*4540*/  STL.U8 [R30+0x22], R3 ;  /* 0x000022031e007387 */ /* 0x0003e40000100000 */
.L_x_81:
[----:B------:R-:W-:Y:S05]  /*4550*/  BSYNC.RECONVERGENT B1 ;  /* 0x0000000000017941 */ /* 0x000fea0003800200 */
.L_x_80:
[----:B------:R-:W-:Y:S04]  /*4560*/  BSSY.RECONVERGENT B1, `(.L_x_85) ;  /* 0x00001d0000017945 */ /* 0x000fe80003800200 */
[----:B------:R-:W-:Y:S01]  /*4570*/  BSSY.RELIABLE B2, `(.L_x_86) ;  /* 0x0000072000027945 */ /* 0x000fe20003800100 */
[----:B------:R-:W-:-:S07]  /*4580*/  IMAD.MOV.U32 R4, RZ, RZ, RZ ;  /* 0x000000ffff047224 */ /* 0x000fce00078e00ff */
.L_x_93:
[----:B------:R-:W-:Y:S01]  /*4590*/  ISETP.GT.U32.AND P3, PT, R21, R4, PT ;  /* 0x000000041500720c */ /* 0x000fe20003f64070 */
[----:B------:R-:W-:Y:S01]  /*45a0*/  BSSY.RECONVERGENT B3, `(.L_x_87) ;  /* 0x0000063000037945 */ /* 0x000fe20003800200 */
[----:B-12-4-:R-:W-:-:S11]  /*45b0*/  HFMA2 R30, -RZ, RZ, 0, 1.5199184417724609375e-05 ;  /* 0x000000ffff1e7431 */ /* 0x016fd600000001ff */
[----:B------:R-:W-:Y:S05]  /*45c0*/  @!P3 BRA `(.L_x_88) ;  /* 0x000000040080b947 */ /* 0x000fea0003800000 */
[----:B---3--:R-:W-:Y:S01]  /*45d0*/  IMAD.IADD R3, R4, 0x1, -R21 ;  /* 0x0000000104037824 */ /* 0x008fe200078e0a15 */
[----:B------:R-:W-:Y:S01]  /*45e0*/  BSSY.RECONVERGENT B4, `(.L_x_89) ;  /* 0x0000039000047945 */ /* 0x000fe20003800200 */
[----:B------:R-:W-:Y:S02]  /*45f0*/  IMAD.IADD R6, R21, 0x1, -R4 ;  /* 0x0000000115067824 */ /* 0x000fe400078e0a04 */
[----:B-----5:R-:W-:Y:S01]  /*4600*/  IMAD.MOV.U32 R5, RZ, RZ, 0xff ;  /* 0x000000ffff057424 */ /* 0x020fe200078e00ff */
[----:B------:R-:W-:Y:S02]  /*4610*/  ISETP.GT.U32.AND P4, PT, R3, -0x4, PT ;  /* 0xfffffffc0300780c */ /* 0x000fe40003f84070 */
[----:B------:R-:W-:Y:S02]  /*4620*/  LOP3.LUT R35, R6, 0x3, RZ, 0xc0, !PT ;  /* 0x0000000306237812 */ /* 0x000fe400078ec0ff */
[----:B------:R-:W-:Y:S02]  /*4630*/  PRMT R3, RZ, 0x7610, R3 ;  /* 0x00007610ff037816 */ /* 0x000fe40000000003 */
[----:B------:R-:W-:-:S07]  /*4640*/  ISETP.NE.AND P3, PT, R35, RZ, PT ;  /* 0x000000ff2300720c */ /* 0x000fce0003f65270 */
[----:B------:R-:W-:Y:S06]  /*4650*/  @P4 BRA `(.L_x_90) ;  /* 0x0000000000c44947 */ /* 0x000fec0003800000 */
[----:B------:R-:W-:Y:S01]  /*4660*/  MOV R5, 0xff ;  /* 0x000000ff00057802 */ /* 0x000fe20000000f00 */
[----:B------:R-:W-:Y:S01]  /*4670*/  IMAD.MOV.U32 R7, RZ, RZ, RZ ;  /* 0x000000ffff077224 */ /* 0x000fe200078e00ff */
[----:B------:R-:W-:Y:S02]  /*4680*/  LOP3.LUT R34, R6, 0xfffffffc, RZ, 0xc0, !PT ;  /* 0xfffffffc06227812 */ /* 0x000fe400078ec0ff */
[----:B------:R-:W-:-:S07]  /*4690*/  PRMT R3, RZ, 0x7610, R3 ;  /* 0x00007610ff037816 */ /* 0x000fce0000000003 */
.L_x_91:
[----:B------:R-:W-:-:S04]  /*46a0*/  LOP3.LUT R6, R5, 0xff, RZ, 0xc0, !PT ;  /* 0x000000ff05067812 */ /* 0x000fc800078ec0ff */
[----:B------:R-:W-:Y:S02]  /*46b0*/  ISETP.NE.AND P4, PT, R6, 0xff, PT ;  /* 0x000000ff0600780c */ /* 0x000fe40003f85270 */
[----:B------:R-:W-:-:S05]  /*46c0*/  LOP3.LUT R6, R3, 0xff, RZ, 0xc0, !PT ;  /* 0x000000ff03067812 */ /* 0x000fca00078ec0ff */
[----:B------:R-:W-:-:S06]  /*46d0*/  IMAD.IADD R33, R1, 0x1, R6 ;  /* 0x0000000101217824 */ /* 0x000fcc00078e0206 */
[----:B0-----:R-:W2:Y:S04]  /*46e0*/  @!P4 LDL.U8 R29, [R33+0x20] ;  /* 0x00002000211dc983 */ /* 0x001ea80000100000 */
[----:B------:R-:W3:Y:S01]  /*46f0*/  @P4 LDL.U8 R6, [R33+0x20] ;  /* 0x0000200021064983 */ /* 0x000ee20000100000 */
[----:B--2---:R-:W-:-:S03]  /*4700*/  @!P4 VIADD R29, R29, 0xffffffff ;  /* 0xffffffff1d1dc836 */ /* 0x004fc60000000000 */
[----:B---3--:R0:W-:Y:S02]  /*4710*/  @P4 STL.U8 [R33+0x1f], R6 ;  /* 0x00001f0621004387 */ /* 0x0081e40000100000 */
[----:B------:R-:W-:-:S04]  /*4720*/  @!P4 ISETP.NE.AND P5, PT, R29, R4, PT ;  /* 0x000000041d00c20c */ /* 0x000fc80003fa5270 */
[----:B------:R-:W-:-:S04]  /*4730*/  @!P4 SEL R29, R3, 0xffff, !P5 ;  /* 0x0000ffff031dc807 */ /* 0x000fc80006800000 */
[----:B------:R-:W-:-:S04]  /*4740*/  @!P4 PRMT R5, R29, 0x7610, R5 ;  /* 0x000076101d05c816 */ /* 0x000fc80000000005 */
[----:B------:R-:W-:-:S04]  /*4750*/  LOP3.LUT R29, R5, 0xff, RZ, 0xc0, !PT ;  /* 0x000000ff051d7812 */ /* 0x000fc800078ec0ff */
[----:B------:R-:W-:-:S13]  /*4760*/  ISETP.NE.AND P4, PT, R29, 0xff, PT ;  /* 0x000000ff1d00780c */ /* 0x000fda0003f85270 */
[----:B------:R-:W2:Y:S01]  /*4770*/  @!P4 LDL.U8 R29, [R33+0x21] ;  /* 0x00002100211dc983 */ /* 0x000ea20000100000 */
[----:B0-----:R-:W-:Y:S01]  /*4780*/  @!P4 VIADD R6, R3, 0x1 ;  /* 0x000000010306c836 */ /* 0x001fe20000000000 */
[----:B--2---:R-:W-:-:S04]  /*4790*/  @!P4 IADD3 R29, PT, PT, R29, -0x1, RZ ;  /* 0xffffffff1d1dc810 */ /* 0x004fc80007ffe0ff */
[----:B------:R-:W-:-:S04]  /*47a0*/  @!P4 ISETP.NE.AND P5, PT, R29, R4, PT ;  /* 0x000000041d00c20c */ /* 0x000fc80003fa5270 */
[----:B------:R-:W-:-:S04]  /*47b0*/  @!P4 SEL R6, R6, 0xffff, !P5 ;  /* 0x0000ffff0606c807 */ /* 0x000fc80006800000 */
[----:B------:R-:W-:-:S04]  /*47c0*/  @!P4 PRMT R5, R6, 0x7610, R5 ;  /* 0x000076100605c816 */ /* 0x000fc80000000005 */
[----:B------:R-:W-:-:S04]  /*47d0*/  LOP3.LUT R6, R5, 0xff, RZ, 0xc0, !PT ;  /* 0x000000ff05067812 */ /* 0x000fc800078ec0ff */
[----:B------:R-:W-:-:S13]  /*47e0*/  ISETP.NE.AND P5, PT, R6, 0xff, PT ;  /* 0x000000ff0600780c */ /* 0x000fda0003fa5270 */
[----:B------:R-:W2:Y:S02]  /*47f0*/  @!P5 LDL.U8 R6, [R33+0x22] ;  /* 0x000022002106d983 */ /* 0x000ea40000100000 */
[----:B--2---:R-:W-:Y:S02]  /*4800*/  @!P5 VIADD R29, R6, 0xffffffff ;  /* 0xffffffff061dd836 */ /* 0x004fe40000000000 */
[----:B------:R-:W-:-:S03]  /*4810*/  @!P5 VIADD R6, R3, 0x2 ;  /* 0x000000020306d836 */ /* 0x000fc60000000000 */
[----:B------:R-:W-:-:S04]  /*4820*/  @!P5 ISETP.NE.AND P6, PT, R29, R4, PT ;  /* 0x000000041d00d20c */ /* 0x000fc80003fc5270 */
[----:B------:R-:W-:Y:S02]  /*4830*/  @!P5 SEL R29, R6, 0xffff, !P6 ;  /* 0x0000ffff061dd807 */ /* 0x000fe40007000000 */
[----:B------:R-:W2:Y:S02]  /*4840*/  @P4 LDL.U8 R6, [R33+0x21] ;  /* 0x0000210021064983 */ /* 0x000ea40000100000 */
[----:B------:R-:W-:-:S04]  /*4850*/  @!P5 PRMT R5, R29, 0x7610, R5 ;  /* 0x000076101d05d816 */ /* 0x000fc80000000005 */
[----:B------:R-:W-:Y:S01]  /*4860*/  LOP3.LUT R29, R5, 0xff, RZ, 0xc0, !PT ;  /* 0x000000ff051d7812 */ /* 0x000fe200078ec0ff */
[----:B--2---:R1:W-:Y:S03]  /*4870*/  @P4 STL.U8 [R33+0x20], R6 ;  /* 0x0000200621004387 */ /* 0x0043e60000100000 */
[----:B------:R-:W-:Y:S02]  /*4880*/  ISETP.NE.AND P4, PT, R29, 0xff, PT ;  /* 0x000000ff1d00780c */ /* 0x000fe40003f85270 */
[----:B------:R-:W2:Y:S11]  /*4890*/  @P5 LDL.U8 R29, [R33+0x22] ;  /* 0x00002200211d5983 */ /* 0x000eb60000100000 */
[----:B------:R-:W3:Y:S04]  /*48a0*/  @!P4 LDL.U8 R31, [R33+0x23] ;  /* 0x00002300211fc983 */ /* 0x000ee80000100000 */
[----:B------:R-:W4:Y:S01]  /*48b0*/  @P4 LDL.U8 R30, [R33+0x23] ;  /* 0x00002300211e4983 */ /* 0x000f220000100000 */
[----:B------:R-:W-:-:S03]  /*48c0*/  VIADD R7, R7, 0x4 ;  /* 0x0000000407077836 */ /* 0x000fc60000000000 */
[----:B--2---:R1:W-:Y:S01]  /*48d0*/  @P5 STL.U8 [R33+0x21], R29 ;  /* 0x0000211d21005387 */ /* 0x0043e20000100000 */
[----:B---3--:R-:W-:-:S04]  /*48e0*/  @!P4 IADD3 R31, PT, PT, R31, -0x1, RZ ;  /* 0xffffffff1f1fc810 */ /* 0x008fc80007ffe0ff */
[----:B------:R-:W-:Y:S01]  /*48f0*/  @!P4 ISETP.NE.AND P5, PT, R31, R4, PT ;  /* 0x000000041f00c20c */ /* 0x000fe20003fa5270 */
[----:B------:R-:W-:Y:S01]  /*4900*/  @!P4 VIADD R31, R3, 0x3 ;  /* 0x00000003031fc836 */ /* 0x000fe20000000000 */
[----:B----4-:R1:W-:Y:S04]  /*4910*/  @P4 STL.U8 [R33+0x22], R30 ;  /* 0x0000221e21004387 */ /* 0x0103e80000100000 */
[----:B------:R-:W-:Y:S02]  /*4920*/  @!P4 SEL R31, R31, 0xffff, !P5 ;  /* 0x0000ffff1f1fc807 */ /* 0x000fe40006800000 */
[----:B------:R-:W-:Y:S01]  /*4930*/  ISETP.NE.AND P5, PT, R7, R34, PT ;  /* 0x000000220700720c */ /* 0x000fe20003fa5270 */
[----:B------:R-:W-:Y:S01]  /*4940*/  VIADD R3, R3, 0x4 ;  /* 0x0000000403037836 */ /* 0x000fe20000000000 */
[----:B------:R-:W-:-:S11]  /*4950*/  @!P4 PRMT R5, R31, 0x7610, R5 ;  /* 0x000076101f05c816 */ /* 0x000fd60000000005 */
[----:B-1----:R-:W-:Y:S05]  /*4960*/  @P5 BRA `(.L_x_91) ;  /* 0xfffffffc004c5947 */ /* 0x002fea000383ffff */
.L_x_90:
[----:B------:R-:W-:Y:S05]  /*4970*/  BSYNC.RECONVERGENT B4 ;  /* 0x0000000000047941 */ /* 0x000fea0003800200 */
.L_x_89:
[----:B------:R-:W-:Y:S01]  /*4980*/  PRMT R30, R5, 0x7610, R30 ;  /* 0x00007610051e7816 */ /* 0x000fe2000000001e */
[----:B------:R-:W-:Y:S06]  /*4990*/  @!P3 BRA `(.L_x_88) ;  /* 0x00000000008cb947 */ /* 0x000fec0003800000 */
[----:B------:R-:W-:Y:S02]  /*49a0*/  LOP3.LUT R5, R30, 0xff, RZ, 0xc0, !PT ;  /* 0x000000ff1e057812 */ /* 0x000fe400078ec0ff */
[----:B------:R-:W-:Y:S02]  /*49b0*/  LOP3.LUT R6, R3, 0xff, RZ, 0xc0, !PT ;  /* 0x000000ff03067812 */ /* 0x000fe400078ec0ff */
[----:B------:R-:W-:Y:S02]  /*49c0*/  ISETP.NE.AND P3, PT, R5, 0xff, PT ;  /* 0x000000ff0500780c */ /* 0x000fe40003f65270 */
[----:B------:R-:W-:-:S11]  /*49d0*/  IADD3 R34, PT, PT, R1, R6, RZ ;  /* 0x0000000601227210 */ /* 0x000fd60007ffe0ff */
[----:B------:R-:W2:Y:S04]  /*49e0*/  @P3 LDL.U8 R5, [R34+0x20] ;  /* 0x0000200022053983 */ /* 0x000ea80000100000 */
[----:B------:R-:W3:Y:S01]  /*49f0*/  @!P3 LDL.U8 R6, [R34+0x20] ;  /* 0x000020002206b983 */ /* 0x000ee20000100000 */
[----:B------:R-:W-:-:S03]  /*4a00*/  ISETP.NE.AND P5, PT, R35, 0x1, PT ;  /* 0x000000012300780c */ /* 0x000fc60003fa5270 */
[----:B--2---:R1:W-:Y:S01]  /*4a10*/  @P3 STL.U8 [R34+0x1f], R5 ;  /* 0x00001f0522003387 */ /* 0x0043e20000100000 */
[----:B---3--:R-:W-:-:S05]  /*4a20*/  @!P3 VIADD R7, R6, 0xffffffff ;  /* 0xffffffff0607b836 */ /* 0x008fca0000000000 */
[----:B------:R-:W-:-:S04]  /*4a30*/  @!P3 ISETP.NE.AND P4, PT, R7, R4, PT ;  /* 0x000000040700b20c */ /* 0x000fc80003f85270 */
[----:B------:R-:W-:-:S04]  /*4a40*/  @!P3 SEL R6, R3, 0xffff, !P4 ;  /* 0x0000ffff0306b807 */ /* 0x000fc80006000000 */
[----:B------:R-:W-:Y:S01]  /*4a50*/  @!P3 PRMT R30, R6, 0x7610, R30 ;  /* 0x00007610061eb816 */ /* 0x000fe2000000001e */
[----:B-1----:R-:W-:Y:S06]  /*4a60*/  @!P5 BRA `(.L_x_88) ;  /* 0x000000000058d947 */ /* 0x002fec0003800000 */
[----:B------:R-:W-:-:S04]  /*4a70*/  LOP3.LUT R5, R30, 0xff, RZ, 0xc0, !PT ;  /* 0x000000ff1e057812 */ /* 0x000fc800078ec0ff */
[----:B------:R-:W-:-:S13]  /*4a80*/  ISETP.NE.AND P5, PT, R5, 0xff, PT ;  /* 0x000000ff0500780c */ /* 0x000fda0003fa5270 */
[----:B------:R-:W2:Y:S04]  /*4a90*/  @P5 LDL.U8 R5, [R34+0x21] ;  /* 0x0000210022055983 */ /* 0x000ea80000100000 */
[----:B------:R-:W3:Y:S01]  /*4aa0*/  @!P5 LDL.U8 R6, [R34+0x21] ;  /* 0x000021002206d983 */ /* 0x000ee20000100000 */
[----:B------:R-:W-:-:S03]  /*4ab0*/  ISETP.NE.AND P4, PT, R35, 0x2, PT ;  /* 0x000000022300780c */ /* 0x000fc60003f85270 */
[----:B--2---:R1:W-:Y:S01]  /*4ac0*/  @P5 STL.U8 [R34+0x20], R5 ;  /* 0x0000200522005387 */ /* 0x0043e20000100000 */
[----:B---3--:R-:W-:Y:S02]  /*4ad0*/  @!P5 VIADD R7, R6, 0xffffffff ;  /* 0xffffffff0607d836 */ /* 0x008fe40000000000 */
[----:B------:R-:W-:-:S03]  /*4ae0*/  @!P5 VIADD R6, R3, 0x1 ;  /* 0x000000010306d836 */ /* 0x000fc60000000000 */
        /* <DEDUP_REMOVED lines=8> */
[----:B------:R-:W-:-:S03]  /*4b70*/  @!P4 VIADD R3, R3, 0x2 ;  /* 0x000000020303c836 */ /* 0x000fc60000000000 */
[----:B--2---:R1:W-:Y:S01]  /*4b80*/  @P4 STL.U8 [R34+0x21], R5 ;  /* 0x0000210522004387 */ /* 0x0043e20000100000 */
[----:B---3--:R-:W-:-:S04]  /*4b90*/  @!P4 IADD3 R7, PT, PT, R6, -0x1, RZ ;  /* 0xffffffff0607c810 */ /* 0x008fc80007ffe0ff */
[----:B------:R-:W-:-:S04]  /*4ba0*/  @!P4 ISETP.NE.AND P3, PT, R7, R4, PT ;  /* 0x000000040700c20c */ /* 0x000fc80003f65270 */
[----:B------:R-:W-:-:S04]  /*4bb0*/  @!P4 SEL R3, R3, 0xffff, !P3 ;  /* 0x0000ffff0303c807 */ /* 0x000fc80005800000 */
[----:B-1----:R-:W-:-:S07]  /*4bc0*/  @!P4 PRMT R30, R3, 0x7610, R30 ;  /* 0x00007610031ec816 */ /* 0x002fce000000001e */
.L_x_88:
[----:B------:R-:W-:Y:S05]  /*4bd0*/  BSYNC.RECONVERGENT B3 ;  /* 0x0000000000037941 */ /* 0x000fea0003800200 */
.L_x_87:
[----:B---3--:R-:W-:Y:S01]  /*4be0*/  LOP3.LUT R3, R30, 0xff, RZ, 0xc0, !PT ;  /* 0x000000ff1e037812 */ /* 0x008fe200078ec0ff */
[----:B------:R-:W-:Y:S02]  /*4bf0*/  IMAD.MOV.U32 R34, RZ, RZ, -0x1 ;  /* 0xffffffffff227424 */ /* 0x000fe400078e00ff */
[----:B0-----:R-:W-:Y:S01]  /*4c00*/  IMAD.MOV.U32 R29, RZ, RZ, -0x1 ;  /* 0xffffffffff1d7424 */ /* 0x001fe200078e00ff */
[----:B------:R-:W-:-:S13]  /*4c10*/  ISETP.NE.AND P3, PT, R3, 0xff, PT ;  /* 0x000000ff0300780c */ /* 0x000fda0003f65270 */
[----:B------:R-:W-:Y:S05]  /*4c20*/  @!P3 BREAK.RELIABLE B2 ;  /* 0x000000000002b942 */ /* 0x000fea0003800100 */
[----:B------:R-:W-:Y:S05]  /*4c30*/  @!P3 BRA `(.L_x_92) ;  /* 0x000000140088b947 */ /* 0x000fea0003800000 */
[----:B------:R-:W-:Y:S01]  /*4c40*/  IADD3 R3, PT, PT, R1, R4, RZ ;  /* 0x0000000401037210 */ /* 0x000fe20007ffe0ff */
[----:B------:R-:W-:-:S04]  /*4c50*/  VIADD R4, R4, 0x1 ;  /* 0x0000000104047836 */ /* 0x000fc80000000000 */
[----:B------:R0:W-:Y:S01]  /*4c60*/  STL.U8 [R3], R30 ;  /* 0x0000001e03007387 */ /* 0x0001e20000100000 */
[----:B------:R-:W-:-:S13]  /*4c70*/  ISETP.NE.AND P3, PT, R4, R21, PT ;  /* 0x000000150400720c */ /* 0x000fda0003f65270 */
[----:B0-----:R-:W-:Y:S05]  /*4c80*/  @P3 BRA `(.L_x_93) ;  /* 0xfffffff800403947 */ /* 0x001fea000383ffff */
[----:B------:R-:W-:Y:S05]  /*4c90*/  BSYNC.RELIABLE B2 ;  /* 0x0000000000027941 */ /* 0x000fea0003800100 */
.L_x_86:
[----:B------:R-:W-:Y:S02]  /*4ca0*/  HFMA2 R34, -RZ, RZ, 0, 0 ;  /* 0x00000000ff227431 */ /* 0x000fe400000001ff */
[----:B------:R-:W-:Y:S01]  /*4cb0*/  IMAD.MOV.U32 R36, RZ, RZ, 0x1 ;  /* 0x00000001ff247424 */ /* 0x000fe200078e00ff */
[----:B------:R-:W-:Y:S01]  /*4cc0*/  PRMT R6, RZ, 0x7610, R6 ;  /* 0x00007610ff067816 */ /* 0x000fe20000000006 */
[----:B------:R-:W-:Y:S02]  /*4cd0*/  IMAD.MOV.U32 R30, RZ, RZ, RZ ;  /* 0x000000ffff1e7224 */ /* 0x000fe400078e00ff */
[----:B------:R-:W-:Y:S01]  /*4ce0*/  IMAD.MOV.U32 R29, RZ, RZ, RZ ;  /* 0x000000ffff1d7224 */ /* 0x000fe200078e00ff */
[----:B------:R-:W-:Y:S06]  /*4cf0*/  @!P0 BRA `(.L_x_94) ;  /* 0x0000000800d48947 */ /* 0x000fec0003800000 */
[----:B------:R-:W-:Y:S01]  /*4d00*/  BSSY.RECONVERGENT B3, `(.L_x_95) ;  /* 0x00000b3000037945 */ /* 0x000fe20003800200 */
[----:B------:R-:W-:Y:S01]  /*4d10*/  IMAD.MOV.U32 R36, RZ, RZ, 0x1 ;  /* 0x00000001ff247424 */ /* 0x000fe200078e00ff */
[----:B------:R-:W-:Y:S01]  /*4d20*/  MOV R34, RZ ;  /* 0x000000ff00227202 */ /* 0x000fe20000000f00 */
[----:B------:R-:W-:Y:S01]  /*4d30*/  IMAD.MOV.U32 R30, RZ, RZ, RZ ;  /* 0x000000ffff1e7224 */ /* 0x000fe200078e00ff */
[----:B------:R-:W-:Y:S01]  /*4d40*/  PRMT R3, RZ, 0x7610, R3 ;  /* 0x00007610ff037816 */ /* 0x000fe20000000003 */
[----:B------:R-:W-:-:S07]  /*4d50*/  IMAD.MOV.U32 R29, RZ, RZ, RZ ;  /* 0x000000ffff1d7224 */ /* 0x000fce00078e00ff */
.L_x_96:
[----:B------:R-:W-:-:S05]  /*4d60*/  LOP3.LUT R4, R3, 0xff, RZ, 0xc0, !PT ;  /* 0x000000ff03047812 */ /* 0x000fca00078ec0ff */
[----:B------:R-:W-:-:S06]  /*4d70*/  IMAD.IADD R4, R1, 0x1, R4 ;  /* 0x0000000101047824 */ /* 0x000fcc00078e0204 */
[----:B-----5:R-:W2:Y:S01]  /*4d80*/  LDL.128 R4, [R4] ;  /* 0x0000000004047983 */ /* 0x020ea20000100c00 */
[C---:B------:R-:W-:Y:S01]  /*4d90*/  LOP3.LUT R38, R3.reuse, 0xff, RZ, 0xc0, !PT ;  /* 0x000000ff03267812 */ /* 0x040fe200078ec0ff */
[----:B------:R-:W-:-:S03]  /*4da0*/  VIADD R35, R3, 0x1 ;  /* 0x0000000103237836 */ /* 0x000fc60000000000 */
[----:B------:R-:W-:-:S04]  /*4db0*/  VIMNMX.U16x2 R31, PT, PT, R38, 0x10001, !PT ;  /* 0x00010001261f7848 */ /* 0x000fc80007fe0200 */
[----:B------:R-:W-:-:S05]  /*4dc0*/  LOP3.LUT R31, R31, 0xffff, RZ, 0xc0, !PT ;  /* 0x0000ffff1f1f7812 */ /* 0x000fca00078ec0ff */
[-C--:B------:R-:W-:Y:S02]  /*4dd0*/  IMAD R39, R30, R31.reuse, RZ ;  /* 0x0000001f1e277224 */ /* 0x080fe400078e02ff */
[----:B------:R-:W-:-:S05]  /*4de0*/  IMAD.WIDE.U32 R30, R36, R31, RZ ;  /* 0x0000001f241e7225 */ /* 0x000fca00078e00ff */
[----:B------:R-:W-:Y:S02]  /*4df0*/  IADD3 R36, PT, PT, R31, R39, RZ ;  /* 0x000000271f247210 */ /* 0x000fe40007ffe0ff */
[----:B--2---:R-:W-:-:S04]  /*4e00*/  PRMT R33, R4, 0x7770, RZ ;  /* 0x0000777004217816 */ /* 0x004fc800000000ff */
[----:B------:R-:W-:Y:S02]  /*4e10*/  LOP3.LUT R37, R33, 0xff, RZ, 0xc0, !PT ;  /* 0x000000ff21257812 */ /* 0x000fe400078ec0ff */
[----:B------:R-:W-:Y:S01]  /*4e20*/  LOP3.LUT R33, R35, 0xff, RZ, 0xc0, !PT ;  /* 0x000000ff23217812 */ /* 0x000fe200078ec0ff */
[----:B------:R-:W-:Y:S01]  /*4e30*/  IMAD.MOV.U32 R35, RZ, RZ, R29 ;  /* 0x000000ffff237224 */ /* 0x000fe200078e001d */
[----:B------:R-:W-:Y:S01]  /*4e40*/  PRMT R29, R4, 0x7771, RZ ;  /* 0x00007771041d7816 */ /* 0x000fe200000000ff */
[----:B------:R-:W-:-:S03]  /*4e50*/  IMAD.WIDE.U32 R34, R37, R30, R34 ;  /* 0x0000001e25227225 */ /* 0x000fc600078e0022 */
[----:B------:R-:W-:Y:S01]  /*4e60*/  LOP3.LUT R29, R29, 0xff, RZ, 0xc0, !PT ;  /* 0x000000ff1d1d7812 */ /* 0x000fe200078ec0ff */
[----:B------:R-:W-:-:S04]  /*4e70*/  IMAD.WIDE.U32 R30, R30, R33, RZ ;  /* 0x000000211e1e7225 */ /* 0x000fc800078e00ff */
[C---:B------:R-:W-:Y:S02]  /*4e80*/  IMAD R39, R36.reuse, R33, RZ ;  /* 0x0000002124277224 */ /* 0x040fe400078e02ff */
[----:B------:R-:W-:Y:S02]  /*4e90*/  VIADD R33, R3, 0x2 ;  /* 0x0000000203217836 */ /* 0x000fe40000000000 */
[----:B------:R-:W-:Y:S01]  /*4ea0*/  IMAD R37, R36, R37, RZ ;  /* 0x0000002524257224 */ /* 0x000fe200078e02ff */
[----:B------:R-:W-:Y:S02]  /*4eb0*/  IADD3 R36, PT, PT, R31, R39, RZ ;  /* 0x000000271f247210 */ /* 0x000fe40007ffe0ff */
[----:B------:R-:W-:Y:S01]  /*4ec0*/  LOP3.LUT R33, R33, 0xff, RZ, 0xc0, !PT ;  /* 0x000000ff21217812 */ /* 0x000fe200078ec0ff */
[----:B------:R-:W-:Y:S02]  /*4ed0*/  IMAD.IADD R35, R35, 0x1, R37 ;  /* 0x0000000123237824 */ /* 0x000fe400078e0225 */
[----:B------:R-:W-:-:S02]  /*4ee0*/  IMAD R37, R36, R29, RZ ;  /* 0x0000001d24257224 */ /* 0x000fc400078e02ff */
[----:B------:R-:W-:Y:S01]  /*4ef0*/  IMAD.WIDE.U32 R34, R29, R30, R34 ;  /* 0x0000001e1d227225 */ /* 0x000fe200078e0022 */
[C---:B------:R-:W-:Y:S02]  /*4f00*/  PRMT R29, R4.reuse, 0x7772, RZ ;  /* 0x00007772041d7816 */ /* 0x040fe400000000ff */
[----:B------:R-:W-:Y:S01]  /*4f10*/  PRMT R4, R4, 0x7773, RZ ;  /* 0x0000777304047816 */ /* 0x000fe200000000ff */
[----:B------:R-:W-:Y:S01]  /*4f20*/  IMAD.WIDE.U32 R30, R30, R33, RZ ;  /* 0x000000211e1e7225 */ /* 0x000fe200078e00ff */
[----:B------:R-:W-:-:S03]  /*4f30*/  LOP3.LUT R29, R29, 0xff, RZ, 0xc0, !PT ;  /* 0x000000ff1d1d7812 */ /* 0x000fc600078ec0ff */
[----:B------:R-:W-:Y:S01]  /*4f40*/  IMAD R39, R36, R33, RZ ;  /* 0x0000002124277224 */ /* 0x000fe200078e02ff */
[----:B------:R-:W-:Y:S01]  /*4f50*/  MOV R36, R34 ;  /* 0x0000002200247202 */ /* 0x000fe20000000f00 */
[----:B------:R-:W-:Y:S02]  /*4f60*/  VIADD R33, R3, 0x3 ;  /* 0x0000000303217836 */ /* 0x000fe40000000000 */
[----:B------:R-:W-:Y:S02]  /*4f70*/  IMAD.IADD R37, R35, 0x1, R37 ;  /* 0x0000000123257824 */ /* 0x000fe400078e0225 */
[----:B------:R-:W-:Y:S01]  /*4f80*/  IMAD.IADD R38, R31, 0x1, R39 ;  /* 0x000000011f267824 */ /* 0x000fe200078e0227 */
[----:B------:R-:W-:-:S03]  /*4f90*/  LOP3.LUT R33, R33, 0xff, RZ, 0xc0, !PT ;  /* 0x000000ff21217812 */ /* 0x000fc600078ec0ff */
[----:B------:R-:W-:Y:S02]  /*4fa0*/  IMAD R39, R38, R29, RZ ;  /* 0x0000001d26277224 */ /* 0x000fe400078e02ff */
[----:B------:R-:W-:-:S04]  /*4fb0*/  IMAD.WIDE.U32 R34, R30, R33, RZ ;  /* 0x000000211e227225 */ /* 0x000fc800078e00ff */
[----:B------:R-:W-:-:S04]  /*4fc0*/  IMAD.WIDE.U32 R30, R29, R30, R36 ;  /* 0x0000001e1d1e7225 */ /* 0x000fc800078e0024 */
[----:B------:R-:W-:Y:S02]  /*4fd0*/  VIADD R29, R3, 0x4 ;  /* 0x00000004031d7836 */ /* 0x000fe40000000000 */
[----:B------:R-:W-:Y:S01]  /*4fe0*/  IMAD R41, R38, R33, RZ ;  /* 0x0000002126297224 */ /* 0x000fe200078e02ff */
[----:B------:R-:W-:Y:S01]  /*4ff0*/  LOP3.LUT R33, R4, 0xff, RZ, 0xc0, !PT ;  /* 0x000000ff04217812 */ /* 0x000fe200078ec0ff */
[----:B------:R-:W-:Y:S01]  /*5000*/  IMAD.IADD R31, R31, 0x1, R39 ;  /* 0x000000011f1f7824 */ /* 0x000fe200078e0227 */
[----:B------:R-:W-:Y:S01]  /*5010*/  LOP3.LUT R29, R29, 0xff, RZ, 0xc0, !PT ;  /* 0x000000ff1d1d7812 */ /* 0x000fe200078ec0ff */
[----:B------:R-:W-:Y:S02]  /*5020*/  IMAD.IADD R4, R35, 0x1, R41 ;  /* 0x0000000123047824 */ /* 0x000fe400078e0229 */
[----:B------:R-:W-:-:S04]  /*5030*/  IMAD.WIDE.U32 R30, R33, R34, R30 ;  /* 0x00000022211e7225 */ /* 0x000fc800078e001e */
[----:B------:R-:W-:Y:S02]  /*5040*/  IMAD R37, R4, R33, RZ ;  /* 0x0000002104257224 */ /* 0x000fe400078e02ff */
[----:B------:R-:W-:-:S04]  /*5050*/  IMAD.WIDE.U32 R34, R34, R29, RZ ;  /* 0x0000001d22227225 */ /* 0x000fc800078e00ff */
[----:B------:R-:W-:Y:S01]  /*5060*/  IMAD R33, R4, R29, RZ ;  /* 0x0000001d04217224 */ /* 0x000fe200078e02ff */
[----:B------:R-:W-:Y:S01]  /*5070*/  IADD3 R29, PT, PT, R3, 0x5, RZ ;  /* 0x00000005031d7810 */ /* 0x000fe20007ffe0ff */
[----:B------:R-:W-:Y:S01]  /*5080*/  IMAD.IADD R37, R31, 0x1, R37 ;  /* 0x000000011f257824 */ /* 0x000fe200078e0225 */
[----:B------:R-:W-:Y:S01]  /*5090*/  PRMT R4, R5, 0x7770, RZ ;  /* 0x0000777005047816 */ /* 0x000fe200000000ff */
[----:B------:R-:W-:Y:S01]  /*50a0*/  IMAD.IADD R38, R35, 0x1, R33 ;  /* 0x0000000123267824 */ /* 0x000fe200078e0221 */
[----:B------:R-:W-:Y:S01]  /*50b0*/  LOP3.LUT R29, R29, 0xff, RZ, 0xc0, !PT ;  /* 0x000000ff1d1d7812 */ /* 0x000fe200078ec0ff */
[----:B------:R-:W-:Y:S01]  /*50c0*/  IMAD.MOV.U32 R36, RZ, RZ, R30 ;  /* 0x000000ffff247224 */ /* 0x000fe200078e001e */
[----:B------:R-:W-:Y:S02]  /*50d0*/  LOP3.LUT R35, R4, 0xff, RZ, 0xc0, !PT ;  /* 0x000000ff04237812 */ /* 0x000fe400078ec0ff */
[----:B------:R-:W-:Y:S01]  /*50e0*/  PRMT R4, R5, 0x7771, RZ ;  /* 0x0000777105047816 */ /* 0x000fe200000000ff */
[----:B------:R-:W-:-:S03]  /*50f0*/  IMAD.WIDE.U32 R30, R34, R29, RZ ;  /* 0x0000001d221e7225 */ /* 0x000fc600078e00ff */
[----:B------:R-:W-:Y:S01]  /*5100*/  LOP3.LUT R33, R4, 0xff, RZ, 0xc0, !PT ;  /* 0x000000ff04217812 */ /* 0x000fe200078ec0ff */
[C---:B------:R-:W-:Y:S01]  /*5110*/  IMAD R41, R38.reuse, R29, RZ ;  /* 0x0000001d26297224 */ /* 0x040fe200078e02ff */
[----:B------:R-:W-:Y:S01]  /*5120*/  IADD3 R29, PT, PT, R3, 0x6, RZ ;  /* 0x00000006031d7810 */ /* 0x000fe20007ffe0ff */
[----:B------:R-:W-:Y:S02]  /*5130*/  IMAD R39, R38, R35, RZ ;  /* 0x0000002326277224 */ /* 0x000fe400078e02ff */
[----:B------:R-:W-:Y:S01]  /*5140*/  IMAD.WIDE.U32 R34, R35, R34, R36 ;  /* 0x0000002223227225 */ /* 0x000fe200078e0024 */
[----:B------:R-:W-:-:S03]  /*5150*/  LOP3.LUT R29, R29, 0xff, RZ, 0xc0, !PT ;  /* 0x000000ff1d1d7812 */ /* 0x000fc600078ec0ff */
[----:B------:R-:W-:Y:S02]  /*5160*/  IMAD.IADD R35, R35, 0x1, R39 ;  /* 0x0000000123237824 */ /* 0x000fe400078e0227 */
[----:B------:R-:W-:Y:S02]  /*5170*/  IMAD.IADD R4, R31, 0x1, R41 ;  /* 0x000000011f047824 */ /* 0x000fe400078e0229 */
[----:B------:R-:W-:-:S04]  /*5180*/  IMAD.WIDE.U32 R34, R33, R30, R34 ;  /* 0x0000001e21227225 */ /* 0x000fc800078e0022 */
[----:B------:R-:W-:-:S04]  /*5190*/  IMAD.WIDE.U32 R30, R30, R29, RZ ;  /* 0x0000001d1e1e7225 */ /* 0x000fc800078e00ff */
[C---:B------:R-:W-:Y:S02]  /*51a0*/  IMAD R39, R4.reuse, R29, RZ ;  /* 0x0000001d04277224 */ /* 0x040fe400078e02ff */
[----:B------:R-:W-:Y:S01]  /*51b0*/  IMAD R37, R4, R33, RZ ;  /* 0x0000002104257224 */ /* 0x000fe200078e02ff */
[----:B------:R-:W-:Y:S01]  /*51c0*/  PRMT R4, R5, 0x7772, RZ ;  /* 0x0000777205047816 */ /* 0x000fe200000000ff */
[----:B------:R-:W-:Y:S02]  /*51d0*/  VIADD R29, R3, 0x7 ;  /* 0x00000007031d7836 */ /* 0x000fe40000000000 */
[----:B------:R-:W-:Y:S01]  /*51e0*/  IMAD.IADD R36, R31, 0x1, R39 ;  /* 0x000000011f247824 */ /* 0x000fe200078e0227 */
[----:B------:R-:W-:Y:S02]  /*51f0*/  LOP3.LUT R31, R4, 0xff, RZ, 0xc0, !PT ;  /* 0x000000ff041f7812 */ /* 0x000fe400078ec0ff */
[----:B------:R-:W-:Y:S02]  /*5200*/  LOP3.LUT R33, R29, 0xff, RZ, 0xc0, !PT ;  /* 0x000000ff1d217812 */ /* 0x000fe400078ec0ff */
[----:B------:R-:W-:Y:S01]  /*5210*/  IADD3 R35, PT, PT, R35, R37, RZ ;  /* 0x0000002523237210 */ /* 0x000fe20007ffe0ff */
[----:B------:R-:W-:Y:S01]  /*5220*/  IMAD R37, R36, R31, RZ ;  /* 0x0000001f24257224 */ /* 0x000fe200078e02ff */
[----:B------:R-:W-:Y:S01]  /*5230*/  PRMT R29, R5, 0x7773, RZ ;  /* 0x00007773051d7816 */ /* 0x000fe200000000ff */
[----:B------:R-:W-:-:S03]  /*5240*/  IMAD.WIDE.U32 R4, R30, R33, RZ ;  /* 0x000000211e047225 */ /* 0x000fc600078e00ff */
[----:B------:R-:W-:Y:S01]  /*5250*/  LOP3.LUT R29, R29, 0xff, RZ, 0xc0, !PT ;  /* 0x000000ff1d1d7812 */ /* 0x000fe200078ec0ff */
[----:B------:R-:W-:Y:S02]  /*5260*/  IMAD R39, R36, R33, RZ ;  /* 0x0000002124277224 */ /* 0x000fe400078e02ff */
[----:B------:R-:W-:-:S04]  /*5270*/  IMAD.WIDE.U32 R30, R31, R30, R34 ;  /* 0x0000001e1f1e7225 */ /* 0x000fc800078e0022 */
[----:B------:R-:W-:Y:S01]  /*5280*/  VIADD R33, R3, 0x8 ;  /* 0x0000000803217836 */ /* 0x000fe20000000000 */
[----:B------:R-:W-:Y:S01]  /*5290*/  IADD3 R31, PT, PT, R31, R37, RZ ;  /* 0x000000251f1f7210 */ /* 0x000fe20007ffe0ff */
[----:B------:R-:W-:-:S03]  /*52a0*/  IMAD.IADD R34, R5, 0x1, R39 ;  /* 0x0000000105227824 */ /* 0x000fc600078e0227 */
[----:B------:R-:W-:Y:S01]  /*52b0*/  LOP3.LUT R33, R33, 0xff, RZ, 0xc0, !PT ;  /* 0x000000ff21217812 */ /* 0x000fe200078ec0ff */
[----:B------:R-:W-:-:S04]  /*52c0*/  IMAD.WIDE.U32 R30, R29, R4, R30 ;  /* 0x000000041d1e7225 */ /* 0x000fc800078e001e */
[----:B------:R-:W-:-:S04]  /*52d0*/  IMAD.WIDE.U32 R4, R4, R33, RZ ;  /* 0x0000002104047225 */ /* 0x000fc800078e00ff */
[C---:B------:R-:W-:Y:S02]  /*52e0*/  IMAD R37, R34.reuse, R33, RZ ;  /* 0x0000002122257224 */ /* 0x040fe400078e02ff */
[----:B------:R-:W-:Y:S02]  /*52f0*/  VIADD R33, R3, 0x9 ;  /* 0x0000000903217836 */ /* 0x000fe40000000000 */
[----:B------:R-:W-:Y:S01]  /*5300*/  IMAD R35, R34, R29, RZ ;  /* 0x0000001d22237224 */ /* 0x000fe200078e02ff */
[----:B------:R-:W-:Y:S01]  /*5310*/  PRMT R29, R6, 0x7770, RZ ;  /* 0x00007770061d7816 */ /* 0x000fe200000000ff */
[----:B------:R-:W-:Y:S01]  /*5320*/  IMAD.IADD R36, R5, 0x1, R37 ;  /* 0x0000000105247824 */ /* 0x000fe200078e0225 */
[----:B------:R-:W-:Y:S01]  /*5330*/  LOP3.LUT R33, R33, 0xff, RZ, 0xc0, !PT ;  /* 0x000000ff21217812 */ /* 0x000fe200078ec0ff */
[----:B------:R-:W-:Y:S01]  /*5340*/  IMAD.IADD R35, R31, 0x1, R35 ;  /* 0x000000011f237824 */ /* 0x000fe200078e0223 */
[----:B------:R-:W-:Y:S02]  /*5350*/  LOP3.LUT R5, R29, 0xff, RZ, 0xc0, !PT ;  /* 0x000000ff1d057812 */ /* 0x000fe400078ec0ff */
[----:B------:R-:W-:Y:S01]  /*5360*/  MOV R34, R30 ;  /* 0x0000001e00227202 */ /* 0x000fe20000000f00 */
[----:B------:R-:W-:Y:S01]  /*5370*/  IMAD.WIDE.U32 R30, R4, R33, RZ ;  /* 0x00000021041e7225 */ /* 0x000fe200078e00ff */
[----:B------:R-:W-:-:S03]  /*5380*/  PRMT R29, R6, 0x7771, RZ ;  /* 0x00007771061d7816 */ /* 0x000fc600000000ff */
[C---:B------:R-:W-:Y:S01]  /*5390*/  IMAD R39, R36.reuse, R33, RZ ;  /* 0x0000002124277224 */ /* 0x040fe200078e02ff */
[----:B------:R-:W-:Y:S01]  /*53a0*/  LOP3.LUT R29, R29, 0xff, RZ, 0xc0, !PT ;  /* 0x000000ff1d1d7812 */ /* 0x000fe200078ec0ff */
[----:B------:R-:W-:Y:S02]  /*53b0*/  IMAD R37, R36, R5, RZ ;  /* 0x0000000524257224 */ /* 0x000fe400078e02ff */
[----:B------:R-:W-:Y:S02]  /*53c0*/  VIADD R33, R3, 0xa ;  /* 0x0000000a03217836 */ /* 0x000fe40000000000 */
[----:B------:R-:W-:-:S03]  /*53d0*/  IMAD.WIDE.U32 R4, R5, R4, R34 ;  /* 0x0000000405047225 */ /* 0x000fc600078e0022 */
[----:B------:R-:W-:Y:S01]  /*53e0*/  LOP3.LUT R33, R33, 0xff, RZ, 0xc0, !PT ;  /* 0x000000ff21217812 */ /* 0x000fe200078ec0ff */
[----:B------:R-:W-:Y:S02]  /*53f0*/  IMAD.IADD R5, R5, 0x1, R37 ;  /* 0x0000000105057824 */ /* 0x000fe400078e0225 */
[----:B------:R-:W-:Y:S02]  /*5400*/  IMAD.IADD R34, R31, 0x1, R39 ;  /* 0x000000011f227824 */ /* 0x000fe400078e0227 */
[----:B------:R-:W-:-:S04]  /*5410*/  IMAD.WIDE.U32 R4, R29, R30, R4 ;  /* 0x0000001e1d047225 */ /* 0x000fc800078e0004 */
[----:B------:R-:W-:-:S04]  /*5420*/  IMAD.WIDE.U32 R30, R30, R33, RZ ;  /* 0x000000211e1e7225 */ /* 0x000fc800078e00ff */
[C---:B------:R-:W-:Y:S01]  /*5430*/  IMAD R37, R34.reuse, R33, RZ ;  /* 0x0000002122257224 */ /* 0x040fe200078e02ff */
[----:B------:R-:W-:Y:S01]  /*5440*/  IADD3 R33, PT, PT, R3, 0xb, RZ ;  /* 0x0000000b03217810 */ /* 0x000fe20007ffe0ff */
[----:B------:R-:W-:Y:S01]  /*5450*/  IMAD R35, R34, R29, RZ ;  /* 0x0000001d22237224 */ /* 0x000fe200078e02ff */
[C---:B------:R-:W-:Y:S01]  /*5460*/  PRMT R29, R6.reuse, 0x7772, RZ ;  /* 0x00007772061d7816 */ /* 0x040fe200000000ff */
[----:B------:R-:W-:Y:S01]  /*5470*/  IMAD.IADD R36, R31, 0x1, R37 ;  /* 0x000000011f247824 */ /* 0x000fe200078e0225 */
[----:B------:R-:W-:Y:S01]  /*5480*/  LOP3.LUT R33, R33, 0xff, RZ, 0xc0, !PT ;  /* 0x000000ff21217812 */ /* 0x000fe200078ec0ff */
[----:B------:R-:W-:Y:S01]  /*5490*/  IMAD.IADD R35, R5, 0x1, R35 ;  /* 0x0000000105237824 */ /* 0x000fe200078e0223 */
[----:B------:R-:W-:Y:S01]  /*54a0*/  LOP3.LUT R29, R29, 0xff, RZ, 0xc0, !PT ;  /* 0x000000ff1d1d7812 */ /* 0x000fe200078ec0ff */
[----:B------:R-:W-:Y:S01]  /*54b0*/  IMAD.MOV.U32 R34, RZ, RZ, R4 ;  /* 0x000000ffff227224 */ /* 0x000fe200078e0004 */
[----:B------:R-:W-:Y:S01]  /*54c0*/  PRMT R6, R6, 0x7773, RZ ;  /* 0x0000777306067816 */ /* 0x000fe200000000ff */
[----:B------:R-:W-:-:S04]  /*54d0*/  IMAD.WIDE.U32 R4, R30, R33, RZ ;  /* 0x000000211e047225 */ /* 0x000fc800078e00ff */
[C---:B------:R-:W-:Y:S02]  /*54e0*/  IMAD R37, R36.reuse, R33, RZ ;  /* 0x0000002124257224 */ /* 0x040fe400078e02ff */
[----:B------:R-:W-:Y:S02]  /*54f0*/  IMAD R33, R36, R29, RZ ;  /* 0x0000001d24217224 */ /* 0x000fe400078e02ff */
[----:B------:R-:W-:Y:S01]  /*5500*/  IMAD.WIDE.U32 R30, R29, R30, R34 ;  /* 0x0000001e1d1e7225 */ /* 0x000fe200078e0022 */
[----:B------:R-:W-:Y:S02]  /*5510*/  IADD3 R29, PT, PT, R3, 0xc, RZ ;  /* 0x0000000c031d7810 */ /* 0x000fe40007ffe0ff */
[----:B------:R-:W-:Y:S01]  /*5520*/  LOP3.LUT R35, R6, 0xff, RZ, 0xc0, !PT ;  /* 0x000000ff06237812 */ /* 0x000fe200078ec0ff */
[----:B------:R-:W-:Y:S01]  /*5530*/  IMAD.IADD R6, R5, 0x1, R37 ;  /* 0x0000000105067824 */ /* 0x000fe200078e0225 */
[----:B------:R-:W-:Y:S01]  /*5540*/  LOP3.LUT R29, R29, 0xff, RZ, 0xc0, !PT ;  /* 0x000000ff1d1d7812 */ /* 0x000fe200078ec0ff */
[----:B------:R-:W-:-:S02]  /*5550*/  IMAD.IADD R31, R31, 0x1, R33 ;  /* 0x000000011f1f7824 */ /* 0x000fc400078e0221 */
[----:B------:R-:W-:Y:S02]  /*5560*/  IMAD R33, R6, R35, RZ ;  /* 0x0000002306217224 */ /* 0x000fe400078e02ff */
[----:B------:R-:W-:-:S04]  /*5570*/  IMAD.WIDE.U32 R34, R35, R4, R30 ;  /* 0x0000000423227225 */ /* 0x000fc800078e001e */
[-C--:B------:R-:W-:Y:S01]  /*5580*/  IMAD R31, R6, R29.reuse, RZ ;  /* 0x0000001d061f7224 */ /* 0x080fe200078e02ff */
[----:B------:R-:W-:Y:S01]  /*5590*/  PRMT R6, R7, 0x7770, RZ ;  /* 0x0000777007067816 */ /* 0x000fe200000000ff */
[----:B------:R-:W-:Y:S01]  /*55a0*/  IMAD.WIDE.U32 R4, R4, R29, RZ ;  /* 0x0000001d04047225 */ /* 0x000fe200078e00ff */
[----:B------:R-:W-:-:S03]  /*55b0*/  IADD3 R29, PT, PT, R3, 0xd, RZ ;  /* 0x0000000d031d7810 */ /* 0x000fc60007ffe0ff */
[----:B------:R-:W-:Y:S01]  /*55c0*/  IMAD.IADD R35, R35, 0x1, R33 ;  /* 0x0000000123237824 */ /* 0x000fe200078e0221 */
[----:B------:R-:W-:Y:S01]  /*55d0*/  LOP3.LUT R33, R6, 0xff, RZ, 0xc0, !PT ;  /* 0x000000ff06217812 */ /* 0x000fe200078ec0ff */
[----:B------:R-:W-:Y:S01]  /*55e0*/  IMAD.IADD R36, R5, 0x1, R31 ;  /* 0x0000000105247824 */ /* 0x000fe200078e021f */
[----:B------:R-:W-:Y:S01]  /*55f0*/  LOP3.LUT R29, R29, 0xff, RZ, 0xc0, !PT ;  /* 0x000000ff1d1d7812 */ /* 0x000fe200078ec0ff */
[----:B------:R-:W-:Y:S01]  /*5600*/  VIADD R6, R3, 0xe ;  /* 0x0000000e03067836 */ /* 0x000fe20000000000 */
[----:B------:R-:W-:Y:S01]  /*5610*/  PRMT R5, R7, 0x7771, RZ ;  /* 0x0000777107057816 */ /* 0x000fe200000000ff */
[----:B------:R-:W-:Y:S02]  /*5620*/  IMAD R37, R36, R33, RZ ;  /* 0x0000002124257224 */ /* 0x000fe400078e02ff */
[----:B------:R-:W-:Y:S01]  /*5630*/  IMAD.WIDE.U32 R34, R33, R4, R34 ;  /* 0x0000000421227225 */ /* 0x000fe200078e0022 */
[----:B------:R-:W-:-:S03]  /*5640*/  LOP3.LUT R33, R5, 0xff, RZ, 0xc0, !PT ;  /* 0x000000ff05217812 */ /* 0x000fc600078ec0ff */
[----:B------:R-:W-:Y:S01]  /*5650*/  IMAD.WIDE.U32 R30, R4, R29, RZ ;  /* 0x0000001d041e7225 */ /* 0x000fe200078e00ff */
[----:B------:R-:W-:-:S03]  /*5660*/  IADD3 R35, PT, PT, R35, R37, RZ ;  /* 0x0000002523237210 */ /* 0x000fc60007ffe0ff */
[----:B------:R-:W-:Y:S01]  /*5670*/  IMAD R39, R36, R29, RZ ;  /* 0x0000001d24277224 */ /* 0x000fe200078e02ff */
[----:B------:R-:W-:-:S03]  /*5680*/  LOP3.LUT R29, R6, 0xff, RZ, 0xc0, !PT ;  /* 0x000000ff061d7812 */ /* 0x000fc600078ec0ff */
[----:B------:R-:W-:Y:S02]  /*5690*/  IMAD.IADD R6, R31, 0x1, R39 ;  /* 0x000000011f067824 */ /* 0x000fe400078e0227 */
[----:B------:R-:W-:-:S04]  /*56a0*/  IMAD.WIDE.U32 R4, R30, R29, RZ ;  /* 0x0000001d1e047225 */ /* 0x000fc800078e00ff */
[----:B------:R-:W-:Y:S02]  /*56b0*/  IMAD R37, R6, R33, RZ ;  /* 0x0000002106257224 */ /* 0x000fe400078e02ff */
[----:B------:R-:W-:-:S04]  /*56c0*/  IMAD.WIDE.U32 R30, R33, R30, R34 ;  /* 0x0000001e211e7225 */ /* 0x000fc800078e0022 */
[----:B------:R-:W-:Y:S01]  /*56d0*/  IMAD R33, R6, R29, RZ ;  /* 0x0000001d06217224 */ /* 0x000fe200078e02ff */
[----:B------:R-:W-:Y:S01]  /*56e0*/  PRMT R6, R7, 0x7772, RZ ;  /* 0x0000777207067816 */ /* 0x000fe200000000ff */
[----:B------:R-:W-:Y:S01]  /*56f0*/  VIADD R29, R3, 0xf ;  /* 0x0000000f031d7836 */ /* 0x000fe20000000000 */
[----:B------:R-:W-:Y:S01]  /*5700*/  PRMT R7, R7, 0x7773, RZ ;  /* 0x0000777307077816 */ /* 0x000fe200000000ff */
[----:B------:R-:W-:Y:S01]  /*5710*/  IMAD.IADD R34, R5, 0x1, R33 ;  /* 0x0000000105227824 */ /* 0x000fe200078e0221 */
[----:B------:R-:W-:Y:S01]  /*5720*/  IADD3 R3, PT, PT, R3, 0x10, RZ ;  /* 0x0000001003037810 */ /* 0x000fe20007ffe0ff */
[----:B------:R-:W-:Y:S01]  /*5730*/  IMAD.IADD R31, R31, 0x1, R37 ;  /* 0x000000011f1f7824 */ /* 0x000fe200078e0225 */
[----:B------:R-:W-:Y:S02]  /*5740*/  LOP3.LUT R35, R7, 0xff, RZ, 0xc0, !PT ;  /* 0x000000ff07237812 */ /* 0x000fe400078ec0ff */
[----:B------:R-:W-:Y:S02]  /*5750*/  LOP3.LUT R29, R29, 0xff, RZ, 0xc0, !PT ;  /* 0x000000ff1d1d7812 */ /* 0x000fe400078ec0ff */
[----:B------:R-:W-:-:S02]  /*5760*/  LOP3.LUT R7, R3, 0xff, RZ, 0xc0, !PT ;  /* 0x000000ff03077812 */ /* 0x000fc400078ec0ff */
[----:B------:R-:W-:Y:S01]  /*5770*/  LOP3.LUT R5, R6, 0xff, RZ, 0xc0, !PT ;  /* 0x000000ff06057812 */ /* 0x000fe200078ec0ff */
[----:B------:R-:W-:Y:S01]  /*5780*/  IMAD.WIDE.U32 R36, R4, R29, RZ ;  /* 0x0000001d04247225 */ /* 0x000fe200078e00ff */
[----:B------:R-:W-:-:S03]  /*5790*/  ISETP.NE.AND P3, PT, R7, R16, PT ;  /* 0x000000100700720c */ /* 0x000fc60003f65270 */
[C---:B------:R-:W-:Y:S02]  /*57a0*/  IMAD R33, R34.reuse, R29, RZ ;  /* 0x0000001d22217224 */ /* 0x040fe400078e02ff */
[----:B------:R-:W-:Y:S02]  /*57b0*/  IMAD R29, R34, R5, RZ ;  /* 0x00000005221d7224 */ /* 0x000fe400078e02ff */
[----:B------:R-:W-:-:S04]  /*57c0*/  IMAD.WIDE.U32 R4, R5, R4, R30 ;  /* 0x0000000405047225 */ /* 0x000fc800078e001e */
[----:B------:R-:W-:Y:S02]  /*57d0*/  IMAD.IADD R30, R37, 0x1, R33 ;  /* 0x00000001251e7824 */ /* 0x000fe400078e0221 */
[----:B------:R-:W-:Y:S02]  /*57e0*/  IMAD.IADD R5, R5, 0x1, R29 ;  /* 0x0000000105057824 */ /* 0x000fe400078e021d */
[----:B------:R-:W-:Y:S02]  /*57f0*/  IMAD R29, R30, R35, RZ ;  /* 0x000000231e1d7224 */ /* 0x000fe400078e02ff */
[----:B------:R-:W-:-:S04]  /*5800*/  IMAD.WIDE.U32 R34, R35, R36, R4 ;  /* 0x0000002423227225 */ /* 0x000fc800078e0004 */
[----:B------:R-:W-:Y:S01]  /*5810*/  IMAD.IADD R29, R35, 0x1, R29 ;  /* 0x00000001231d7824 */ /* 0x000fe200078e021d */
[----:B------:R-:W-:Y:S06]  /*5820*/  @P3 BRA `(.L_x_96) ;  /* 0xfffffff4004c3947 */ /* 0x000fec000383ffff */
[----:B------:R-:W-:Y:S05]  /*5830*/  BSYNC.RECONVERGENT B3 ;  /* 0x0000000000037941 */ /* 0x000fea0003800200 */
.L_x_95:
[----:B------:R-:W-:-:S07]  /*5840*/  PRMT R6, R16, 0x7610, R6 ;  /* 0x0000761010067816 */ /* 0x000fce0000000006 */
.L_x_94:
[----:B------:R-:W-:-:S13]  /*5850*/  LOP3.LUT P3, RZ, R17, 0xf, RZ, 0xc0, !PT ;  /* 0x0000000f11ff7812 */ /* 0x000fda000786c0ff */
[----:B------:R-:W-:Y:S05]  /*5860*/  @!P3 BRA `(.L_x_92) ;  /* 0x00000008007cb947 */ /* 0x000fea0003800000 */
[----:B------:R-:W-:Y:S01]  /*5870*/  LOP3.LUT P3, RZ, R27, 0x7, RZ, 0xc0, !PT ;  /* 0x000000071bff7812 */ /* 0x000fe2000786c0ff */
[----:B------:R-:W-:-:S12]  /*5880*/  @!P1 BRA `(.L_x_97) ;  /* 0x0000000400349947 */ /* 0x000fd80003800000 */
[----:B------:R-:W-:-:S04]  /*5890*/  LOP3.LUT R4, R6, 0xffff, RZ, 0xc0, !PT ;  /* 0x0000ffff06047812 */ /* 0x000fc800078ec0ff */
[----:B------:R-:W-:-:S05]  /*58a0*/  IADD3 R38, PT, PT, R1, R4, RZ ;  /* 0x0000000401267210 */ /* 0x000fca0007ffe0ff */
[----:B------:R-:W2:Y:S04]  /*58b0*/  LDL.U8 R37, [R38] ;  /* 0x0000000026257983 */ /* 0x000ea80000100000 */
[----:B------:R-:W3:Y:S04]  /*58c0*/  LDL.U8 R41, [R38+0x1] ;  /* 0x0000010026297983 */ /* 0x000ee80000100000 */
[----:B------:R-:W4:Y:S04]  /*58d0*/  LDL.U8 R39, [R38+0x2] ;  /* 0x0000020026277983 */ /* 0x000f280000100000 */
[----:B------:R-:W4:Y:S04]  /*58e0*/  LDL.U8 R33, [R38+0x3] ;  /* 0x0000030026217983 */ /* 0x000f280000100000 */
[----:B------:R-:W4:Y:S04]  /*58f0*/  LDL.U8 R7, [R38+0x4] ;  /* 0x0000040026077983 */ /* 0x000f280000100000 */
[----:B-----5:R-:W4:Y:S04]  /*5900*/  LDL.U8 R5, [R38+0x5] ;  /* 0x0000050026057983 */ /* 0x020f280000100000 */
[----:B------:R-:W4:Y:S04]  /*5910*/  LDL.U8 R4, [R38+0x6] ;  /* 0x0000060026047983 */ /* 0x000f280000100000 */
[----:B------:R0:W4:Y:S01]  /*5920*/  LDL.U8 R3, [R38+0x7] ;  /* 0x0000070026037983 */ /* 0x0001220000100000 */
[C---:B------:R-:W-:Y:S01]  /*5930*/  VIMNMX.U16x2 R31, PT, PT, R6.reuse, 0x10001, !PT ;  /* 0x00010001061f7848 */ /* 0x040fe20007fe0200 */
[----:B------:R-:W-:-:S03]  /*5940*/  VIADD R35, R6, 0x1 ;  /* 0x0000000106237836 */ /* 0x000fc60000000000 */
[----:B------:R-:W-:-:S05]  /*5950*/  LOP3.LUT R31, R31, 0xffff, RZ, 0xc0, !PT ;  /* 0x0000ffff1f1f7812 */ /* 0x000fca00078ec0ff */
[-C--:B------:R-:W-:Y:S02]  /*5960*/  IMAD R43, R30, R31.reuse, RZ ;  /* 0x0000001f1e2b7224 */ /* 0x080fe400078e02ff */
[----:B------:R-:W-:-:S04]  /*5970*/  IMAD.WIDE.U32 R30, R36, R31, RZ ;  /* 0x0000001f241e7225 */ /* 0x000fc800078e00ff */
[----:B------:R-:W-:Y:S01]  /*5980*/  IMAD.IADD R36, R31, 0x1, R43 ;  /* 0x000000011f247824 */ /* 0x000fe200078e022b */
[----:B------:R-:W-:Y:S01]  /*5990*/  LOP3.LUT R43, R35, 0xff, RZ, 0xc0, !PT ;  /* 0x000000ff232b7812 */ /* 0x000fe200078ec0ff */
[----:B------:R-:W-:Y:S01]  /*59a0*/  IMAD.MOV.U32 R35, RZ, RZ, R29 ;  /* 0x000000ffff237224 */ /* 0x000fe200078e001d */
[----:B------:R-:W-:-:S04]  /*59b0*/  IADD3 R29, PT, PT, R6, 0x2, RZ ;  /* 0x00000002061d7810 */ /* 0x000fc80007ffe0ff */
[----:B------:R-:W-:Y:S01]  /*59c0*/  LOP3.LUT R29, R29, 0xff, RZ, 0xc0, !PT ;  /* 0x000000ff1d1d7812 */ /* 0x000fe200078ec0ff */
[----:B--2---:R-:W-:-:S04]  /*59d0*/  IMAD.WIDE.U32 R34, R37, R30, R34 ;  /* 0x0000001e25227225 */ /* 0x004fc800078e0022 */
[----:B------:R-:W-:Y:S02]  /*59e0*/  IMAD R37, R36, R37, RZ ;  /* 0x0000002524257224 */ /* 0x000fe400078e02ff */
[----:B------:R-:W-:-:S04]  /*59f0*/  IMAD.WIDE.U32 R30, R30, R43, RZ ;  /* 0x0000002b1e1e7225 */ /* 0x000fc800078e00ff */
[----:B------:R-:W-:Y:S02]  /*5a00*/  IMAD R43, R36, R43, RZ ;  /* 0x0000002b242b7224 */ /* 0x000fe400078e02ff */
[----:B------:R-:W-:Y:S02]  /*5a10*/  IMAD.IADD R35, R35, 0x1, R37 ;  /* 0x0000000123237824 */ /* 0x000fe400078e0225 */
[----:B0-----:R-:W-:Y:S02]  /*5a20*/  IMAD.IADD R38, R31, 0x1, R43 ;  /* 0x000000011f267824 */ /* 0x001fe400078e022b */
[----:B---3--:R-:W-:-:S04]  /*5a30*/  IMAD.WIDE.U32 R36, R41, R30, R34 ;  /* 0x0000001e29247225 */ /* 0x008fc800078e0022 */
[----:B------:R-:W-:Y:S02]  /*5a40*/  IMAD R41, R38, R41, RZ ;  /* 0x0000002926297224 */ /* 0x000fe400078e02ff */
[----:B------:R-:W-:-:S03]  /*5a50*/  IMAD.WIDE.U32 R34, R30, R29, RZ ;  /* 0x0000001d1e227225 */ /* 0x000fc600078e00ff */
[----:B------:R-:W-:Y:S01]  /*5a60*/  IADD3 R37, PT, PT, R37, R41, RZ ;  /* 0x0000002925257210 */ /* 0x000fe20007ffe0ff */
[----:B------:R-:W-:Y:S02]  /*5a70*/  IMAD R31, R38, R29, RZ ;  /* 0x0000001d261f7224 */ /* 0x000fe400078e02ff */
[----:B------:R-:W-:Y:S02]  /*5a80*/  VIADD R29, R6, 0x3 ;  /* 0x00000003061d7836 */ /* 0x000fe40000000000 */
[----:B------:R-:W-:Y:S02]  /*5a90*/  IMAD.IADD R38, R35, 0x1, R31 ;  /* 0x0000000123267824 */ /* 0x000fe400078e021f */
[----:B----4-:R-:W-:Y:S01]  /*5aa0*/  IMAD.WIDE.U32 R30, R39, R34, R36 ;  /* 0x00000022271e7225 */ /* 0x010fe200078e0024 */
[----:B------:R-:W-:-:S03]  /*5ab0*/  LOP3.LUT R29, R29, 0xff, RZ, 0xc0, !PT ;  /* 0x000000ff1d1d7812 */ /* 0x000fc600078ec0ff */
[----:B------:R-:W-:Y:S02]  /*5ac0*/  IMAD R39, R38, R39, RZ ;  /* 0x0000002726277224 */ /* 0x000fe400078e02ff */
[----:B------:R-:W-:-:S04]  /*5ad0*/  IMAD.WIDE.U32 R34, R34, R29, RZ ;  /* 0x0000001d22227225 */ /* 0x000fc800078e00ff */
[----:B------:R-:W-:Y:S02]  /*5ae0*/  IMAD R37, R38, R29, RZ ;  /* 0x0000001d26257224 */ /* 0x000fe400078e02ff */
[----:B------:R-:W-:Y:S02]  /*5af0*/  VIADD R29, R6, 0x4 ;  /* 0x00000004061d7836 */ /* 0x000fe40000000000 */
[----:B------:R-:W-:Y:S01]  /*5b00*/  IMAD.IADD R31, R31, 0x1, R39 ;  /* 0x000000011f1f7824 */ /* 0x000fe200078e0227 */
[----:B------:R-:W-:Y:S02]  /*5b10*/  IADD3 R36, PT, PT, R35, R37, RZ ;  /* 0x0000002523247210 */ /* 0x000fe40007ffe0ff */
[----:B------:R-:W-:Y:S01]  /*5b20*/  LOP3.LUT R29, R29, 0xff, RZ, 0xc0, !PT ;  /* 0x000000ff1d1d7812 */ /* 0x000fe200078ec0ff */
[----:B------:R-:W-:-:S04]  /*5b30*/  IMAD.WIDE.U32 R30, R33, R34, R30 ;  /* 0x00000022211e7225 */ /* 0x000fc800078e001e */
[----:B------:R-:W-:-:S04]  /*5b40*/  IMAD.WIDE.U32 R34, R34, R29, RZ ;  /* 0x0000001d22227225 */ /* 0x000fc800078e00ff */
[----:B------:R-:W-:Y:S02]  /*5b50*/  IMAD R37, R36, R29, RZ ;  /* 0x0000001d24257224 */ /* 0x000fe400078e02ff */
[----:B------:R-:W-:Y:S02]  /*5b60*/  VIADD R29, R6, 0x5 ;  /* 0x00000005061d7836 */ /* 0x000fe40000000000 */
[----:B------:R-:W-:Y:S02]  /*5b70*/  IMAD R33, R36, R33, RZ ;  /* 0x0000002124217224 */ /* 0x000fe400078e02ff */
[----:B------:R-:W-:Y:S01]  /*5b80*/  IMAD.IADD R36, R35, 0x1, R37 ;  /* 0x0000000123247824 */ /* 0x000fe200078e0225 */
[----:B------:R-:W-:Y:S01]  /*5b90*/  LOP3.LUT R29, R29, 0xff, RZ, 0xc0, !PT ;  /* 0x000000ff1d1d7812 */ /* 0x000fe200078ec0ff */
[----:B------:R-:W-:Y:S02]  /*5ba0*/  IMAD.IADD R31, R31, 0x1, R33 ;  /* 0x000000011f1f7824 */ /* 0x000fe400078e0221 */
[----:B------:R-:W-:-:S02]  /*5bb0*/  IMAD R33, R36, R7, RZ ;  /* 0x0000000724217224 */ /* 0x000fc400078e02ff */
[----:B------:R-:W-:Y:S01]  /*5bc0*/  IMAD.WIDE.U32 R30, R7, R34, R30 ;  /* 0x00000022071e7225 */ /* 0x000fe200078e001e */
[----:B------:R-:W-:-:S03]  /*5bd0*/  IADD3 R7, PT, PT, R6, 0x6, RZ ;  /* 0x0000000606077810 */ /* 0x000fc60007ffe0ff */
[----:B------:R-:W-:Y:S01]  /*5be0*/  IMAD.WIDE.U32 R34, R34, R29, RZ ;  /* 0x0000001d22227225 */ /* 0x000fe200078e00ff */
[----:B------:R-:W-:-:S03]  /*5bf0*/  LOP3.LUT R7, R7, 0xff, RZ, 0xc0, !PT ;  /* 0x000000ff07077812 */ /* 0x000fc600078ec0ff */
[----:B------:R-:W-:Y:S02]  /*5c00*/  IMAD R29, R36, R29, RZ ;  /* 0x0000001d241d7224 */ /* 0x000fe400078e02ff */
[----:B------:R-:W-:Y:S02]  /*5c10*/  IMAD.IADD R31, R31, 0x1, R33 ;  /* 0x000000011f1f7824 */ /* 0x000fe400078e0221 */
[----:B------:R-:W-:Y:S02]  /*5c20*/  IMAD.IADD R38, R35, 0x1, R29 ;  /* 0x0000000123267824 */ /* 0x000fe400078e021d */
[----:B------:R-:W-:-:S04]  /*5c30*/  IMAD.WIDE.U32 R36, R5, R34, R30 ;  /* 0x0000002205247225 */ /* 0x000fc800078e001e */
[----:B------:R-:W-:Y:S02]  /*5c40*/  IMAD R35, R38, R5, RZ ;  /* 0x0000000526237224 */ /* 0x000fe400078e02ff */
[----:B------:R-:W-:Y:S02]  /*5c50*/  VIADD R5, R6, 0x7 ;  /* 0x0000000706057836 */ /* 0x000fe40000000000 */
[----:B------:R-:W-:Y:S01]  /*5c60*/  IMAD.WIDE.U32 R30, R34, R7, RZ ;  /* 0x00000007221e7225 */ /* 0x000fe200078e00ff */
[----:B------:R-:W-:Y:S02]  /*5c70*/  IADD3 R35, PT, PT, R37, R35, RZ ;  /* 0x0000002325237210 */ /* 0x000fe40007ffe0ff */
[----:B------:R-:W-:Y:S01]  /*5c80*/  LOP3.LUT R5, R5, 0xff, RZ, 0xc0, !PT ;  /* 0x000000ff05057812 */ /* 0x000fe200078ec0ff */
[----:B------:R-:W-:Y:S02]  /*5c90*/  IMAD R7, R38, R7, RZ ;  /* 0x0000000726077224 */ /* 0x000fe400078e02ff */
[----:B------:R-:W-:-:S02]  /*5ca0*/  IMAD.MOV.U32 R34, RZ, RZ, R36 ;  /* 0x000000ffff227224 */ /* 0x000fc400078e0024 */
[----:B------:R-:W-:Y:S02]  /*5cb0*/  IMAD.IADD R7, R31, 0x1, R7 ;  /* 0x000000011f077824 */ /* 0x000fe400078e0207 */
[----:B------:R-:W-:-:S04]  /*5cc0*/  IMAD.WIDE.U32 R36, R30, R5, RZ ;  /* 0x000000051e247225 */ /* 0x000fc800078e00ff */
[C---:B------:R-:W-:Y:S02]  /*5cd0*/  IMAD R29, R7.reuse, R5, RZ ;  /* 0x00000005071d7224 */ /* 0x040fe400078e02ff */
[----:B------:R-:W-:Y:S02]  /*5ce0*/  IMAD R7, R7, R4, RZ ;  /* 0x0000000407077224 */ /* 0x000fe400078e02ff */
[----:B------:R-:W-:-:S04]  /*5cf0*/  IMAD.WIDE.U32 R4, R4, R30, R34 ;  /* 0x0000001e04047225 */ /* 0x000fc800078e0022 */
[----:B------:R-:W-:Y:S01]  /*5d00*/  IMAD.IADD R30, R37, 0x1, R29 ;  /* 0x00000001251e7824 */ /* 0x000fe200078e021d */
[----:B------:R-:W-:Y:S01]  /*5d10*/  IADD3 R5, PT, PT, R5, R7, RZ ;  /* 0x0000000705057210 */ /* 0x000fe20007ffe0ff */
[----:B------:R-:W-:Y:S02]  /*5d20*/  VIADD R6, R6, 0x8 ;  /* 0x0000000806067836 */ /* 0x000fe40000000000 */
[----:B------:R-:W-:Y:S02]  /*5d30*/  IMAD R29, R30, R3, RZ ;  /* 0x000000031e1d7224 */ /* 0x000fe400078e02ff */
[----:B------:R-:W-:-:S04]  /*5d40*/  IMAD.WIDE.U32 R34, R3, R36, R4 ;  /* 0x0000002403227225 */ /* 0x000fc800078e0004 */
[----:B------:R-:W-:-:S07]  /*5d50*/  IMAD.IADD R29, R35, 0x1, R29 ;  /* 0x00000001231d7824 */ /* 0x000fce00078e021d */
.L_x_97:
[----:B------:R-:W-:Y:S05]  /*5d60*/  @!P3 BRA `(.L_x_92) ;  /* 0x00000004003cb947 */ /* 0x000fea0003800000 */
[----:B------:R-:W-:Y:S01]  /*5d70*/  ISETP.NE.AND P3, PT, R20, RZ, PT ;  /* 0x000000ff1400720c */ /* 0x000fe20003f65270 */
[----:B------:R-:W-:-:S12]  /*5d80*/  @!P2 BRA `(.L_x_98) ;  /* 0x0000000000a0a947 */ /* 0x000fd80003800000 */
[----:B------:R-:W-:-:S05]  /*5d90*/  LOP3.LUT R4, R6, 0xff, RZ, 0xc0, !PT ;  /* 0x000000ff06047812 */ /* 0x000fca00078ec0ff */
[----:B-----5:R-:W-:-:S05]  /*5da0*/  IMAD.IADD R5, R1, 0x1, R4 ;  /* 0x0000000101057824 */ /* 0x020fca00078e0204 */
[----:B------:R-:W2:Y:S04]  /*5db0*/  LDL.U8 R31, [R5] ;  /* 0x00000000051f7983 */ /* 0x000ea80000100000 */
[----:B------:R-:W3:Y:S04]  /*5dc0*/  LDL.U8 R33, [R5+0x1] ;  /* 0x0000010005217983 */ /* 0x000ee80000100000 */
[----:B------:R-:W4:Y:S04]  /*5dd0*/  LDL.U8 R7, [R5+0x2] ;  /* 0x0000020005077983 */ /* 0x000f280000100000 */
[----:B------:R2:W4:Y:S01]  /*5de0*/  LDL.U8 R3, [R5+0x3] ;  /* 0x0000030005037983 */ /* 0x0005220000100000 */
[----:B------:R-:W-:-:S04]  /*5df0*/  VIMNMX.U16x2 R4, PT, PT, R4, 0x10001, !PT ;  /* 0x0001000104047848 */ /* 0x000fc80007fe0200 */
[----:B------:R-:W-:Y:S02]  /*5e00*/  LOP3.LUT R37, R4, 0xffff, RZ, 0xc0, !PT ;  /* 0x0000ffff04257812 */ /* 0x000fe400078ec0ff */
[----:B------:R-:W-:-:S03]  /*5e10*/  IADD3 R4, PT, PT, R6, 0x1, RZ ;  /* 0x0000000106047810 */ /* 0x000fc60007ffe0ff */
[-C--:B------:R-:W-:Y:S01]  /*5e20*/  IMAD R35, R30, R37.reuse, RZ ;  /* 0x000000251e237224 */ /* 0x080fe200078e02ff */
[----:B------:R-:W-:Y:S01]  /*5e30*/  LOP3.LUT R39, R4, 0xff, RZ, 0xc0, !PT ;  /* 0x000000ff04277812 */ /* 0x000fe200078ec0ff */
[----:B------:R-:W-:-:S04]  /*5e40*/  IMAD.WIDE.U32 R36, R36, R37, RZ ;  /* 0x0000002524247225 */ /* 0x000fc800078e00ff */
[----:B------:R-:W-:Y:S02]  /*5e50*/  IMAD.IADD R30, R37, 0x1, R35 ;  /* 0x00000001251e7824 */ /* 0x000fe400078e0223 */
[----:B------:R-:W-:Y:S02]  /*5e60*/  IMAD.MOV.U32 R35, RZ, RZ, R29 ;  /* 0x000000ffff237224 */ /* 0x000fe400078e001d */
[----:B------:R-:W-:Y:S02]  /*5e70*/  IMAD R29, R30, R39, RZ ;  /* 0x000000271e1d7224 */ /* 0x000fe400078e02ff */
[----:B--2---:R-:W-:-:S04]  /*5e80*/  IMAD.WIDE.U32 R4, R31, R36, R34 ;  /* 0x000000241f047225 */ /* 0x004fc800078e0022 */
[----:B------:R-:W-:Y:S02]  /*5e90*/  IMAD R31, R30, R31, RZ ;  /* 0x0000001f1e1f7224 */ /* 0x000fe400078e02ff */
[----:B------:R-:W-:Y:S02]  /*5ea0*/  VIADD R30, R6, 0x2 ;  /* 0x00000002061e7836 */ /* 0x000fe40000000000 */
[----:B------:R-:W-:Y:S01]  /*5eb0*/  IMAD.WIDE.U32 R36, R36, R39, RZ ;  /* 0x0000002724247225 */ /* 0x000fe200078e00ff */
[----:B------:R-:W-:Y:S02]  /*5ec0*/  IADD3 R5, PT, PT, R5, R31, RZ ;  /* 0x0000001f05057210 */ /* 0x000fe40007ffe0ff */
[----:B------:R-:W-:Y:S01]  /*5ed0*/  LOP3.LUT R35, R30, 0xff, RZ, 0xc0, !PT ;  /* 0x000000ff1e237812 */ /* 0x000fe200078ec0ff */
[----:B------:R-:W-:Y:S02]  /*5ee0*/  IMAD.IADD R34, R37, 0x1, R29 ;  /* 0x0000000125227824 */ /* 0x000fe400078e021d */
[----:B---3--:R-:W-:-:S04]  /*5ef0*/  IMAD.WIDE.U32 R30, R33, R36, R4 ;  /* 0x00000024211e7225 */ /* 0x008fc800078e0004 */
[C---:B------:R-:W-:Y:S02]  /*5f00*/  IMAD R33, R34.reuse, R33, RZ ;  /* 0x0000002122217224 */ /* 0x040fe400078e02ff */
[-C--:B------:R-:W-:Y:S02]  /*5f10*/  IMAD R29, R34, R35.reuse, RZ ;  /* 0x00000023221d7224 */ /* 0x080fe400078e02ff */
[----:B------:R-:W-:Y:S02]  /*5f20*/  VIADD R34, R6, 0x3 ;  /* 0x0000000306227836 */ /* 0x000fe40000000000 */
[----:B------:R-:W-:-:S04]  /*5f30*/  IMAD.WIDE.U32 R4, R36, R35, RZ ;  /* 0x0000002324047225 */ /* 0x000fc800078e00ff */
[----:B------:R-:W-:Y:S01]  /*5f40*/  IMAD.IADD R31, R31, 0x1, R33 ;  /* 0x000000011f1f7824 */ /* 0x000fe200078e0221 */
[----:B------:R-:W-:Y:S01]  /*5f50*/  LOP3.LUT R33, R34, 0xff, RZ, 0xc0, !PT ;  /* 0x000000ff22217812 */ /* 0x000fe200078ec0ff */
[----:B------:R-:W-:Y:S01]  /*5f60*/  VIADD R6, R6, 0x4 ;  /* 0x0000000406067836 */ /* 0x000fe20000000000 */
[----:B------:R-:W-:-:S03]  /*5f70*/  IADD3 R34, PT, PT, R5, R29, RZ ;  /* 0x0000001d05227210 */ /* 0x000fc60007ffe0ff */
[----:B------:R-:W-:-:S04]  /*5f80*/  IMAD.WIDE.U32 R36, R4, R33, RZ ;  /* 0x0000002104247225 */ /* 0x000fc800078e00ff */
[C---:B------:R-:W-:Y:S02]  /*5f90*/  IMAD R33, R34.reuse, R33, RZ ;  /* 0x0000002122217224 */ /* 0x040fe400078e02ff */
[----:B----4-:R-:W-:Y:S02]  /*5fa0*/  IMAD R29, R34, R7, RZ ;  /* 0x00000007221d7224 */ /* 0x010fe400078e02ff */
[----:B------:R-:W-:-:S04]  /*5fb0*/  IMAD.WIDE.U32 R4, R7, R4, R30 ;  /* 0x0000000407047225 */ /* 0x000fc800078e001e */
[----:B------:R-:W-:Y:S02]  /*5fc0*/  IMAD.IADD R30, R37, 0x1, R33 ;  /* 0x00000001251e7824 */ /* 0x000fe400078e0221 */
[----:B------:R-:W-:Y:S02]  /*5fd0*/  IMAD.IADD R5, R5, 0x1, R29 ;  /* 0x0000000105057824 */ /* 0x000fe400078e021d */
[----:B------:R-:W-:Y:S02]  /*5fe0*/  IMAD R29, R30, R3, RZ ;  /* 0x000000031e1d7224 */ /* 0x000fe400078e02ff */
[----:B------:R-:W-:-:S05]  /*5ff0*/  IMAD.WIDE.U32 R34, R3, R36, R4 ;  /* 0x0000002403227225 */ /* 0x000fca00078e0004 */
[----:B------:R-:W-:-:S07]  /*6000*/  IADD3 R29, PT, PT, R35, R29, RZ ;  /* 0x0000001d231d7210 */ /* 0x000fce0007ffe0ff */
.L_x_98:
[----:B------:R-:W-:Y:S05]  /*6010*/  @!P3 BRA `(.L_x_92) ;  /* 0x000000000090b947 */ /* 0x000fea0003800000 */
[----:B------:R-:W-:-:S05]  /*6020*/  LOP3.LUT R4, R6, 0xff, RZ, 0xc0, !PT ;  /* 0x000000ff06047812 */ /* 0x000fca00078ec0ff */
[----:B------:R-:W-:-:S05]  /*6030*/  IMAD.IADD R33, R1, 0x1, R4 ;  /* 0x0000000101217824 */ /* 0x000fca00078e0204 */
[----:B-----5:R-:W2:Y:S01]  /*6040*/  LDL.U8 R5, [R33] ;  /* 0x0000000021057983 */ /* 0x020ea20000100000 */
[----:B------:R-:W-:Y:S01]  /*6050*/  VIMNMX.U16x2 R3, PT, PT, R4, 0x10001, !PT ;  /* 0x0001000104037848 */ /* 0x000fe20007fe0200 */
[----:B------:R-:W-:Y:S01]  /*6060*/  IMAD.MOV.U32 R35, RZ, RZ, R29 ;  /* 0x000000ffff237224 */ /* 0x000fe200078e001d */
[----:B------:R-:W-:Y:S02]  /*6070*/  ISETP.NE.AND P3, PT, R20, 0x1, PT ;  /* 0x000000011400780c */ /* 0x000fe40003f65270 */
[----:B------:R-:W-:-:S05]  /*6080*/  LOP3.LUT R3, R3, 0xffff, RZ, 0xc0, !PT ;  /* 0x0000ffff03037812 */ /* 0x000fca00078ec0ff */
[-C--:B------:R-:W-:Y:S02]  /*6090*/  IMAD R7, R30, R3.reuse, RZ ;  /* 0x000000031e077224 */ /* 0x080fe400078e02ff */
[----:B------:R-:W-:-:S04]  /*60a0*/  IMAD.WIDE.U32 R36, R36, R3, RZ ;  /* 0x0000000324247225 */ /* 0x000fc800078e00ff */
[----:B------:R-:W-:Y:S02]  /*60b0*/  IMAD.IADD R4, R37, 0x1, R7 ;  /* 0x0000000125047824 */ /* 0x000fe400078e0207 */
[----:B--2---:R-:W-:-:S04]  /*60c0*/  IMAD.WIDE.U32 R34, R5, R36, R34 ;  /* 0x0000002405227225 */ /* 0x004fc800078e0022 */
[----:B------:R-:W-:-:S05]  /*60d0*/  IMAD R5, R4, R5, RZ ;  /* 0x0000000504057224 */ /* 0x000fca00078e02ff */
[----:B------:R-:W-:Y:S01]  /*60e0*/  IADD3 R29, PT, PT, R35, R5, RZ ;  /* 0x00000005231d7210 */ /* 0x000fe20007ffe0ff */
[----:B------:R-:W-:Y:S06]  /*60f0*/  @!P3 BRA `(.L_x_92) ;  /* 0x000000000058b947 */ /* 0x000fec0003800000 */
[----:B------:R-:W-:Y:S01]  /*6100*/  ISETP.NE.AND P3, PT, R20, 0x2, PT ;  /* 0x000000021400780c */ /* 0x000fe20003f65270 */
[----:B------:R-:W2:-:S12]  /*6110*/  LDL.U8 R5, [R33+0x1] ;  /* 0x0000010021057983 */ /* 0x000e980000100000 */
[----:B------:R-:W3:Y:S01]  /*6120*/  @P3 LDL.U8 R7, [R33+0x2] ;  /* 0x0000020021073983 */ /* 0x000ee20000100000 */
[C---:B------:R-:W-:Y:S01]  /*6130*/  VIADD R3, R6.reuse, 0x1 ;  /* 0x0000000106037836 */ /* 0x040fe20000000000 */
[----:B------:R-:W-:Y:S01]  /*6140*/  MOV R35, R29 ;  /* 0x0000001d00237202 */ /* 0x000fe20000000f00 */
[----:B------:R-:W-:-:S03]  /*6150*/  @P3 VIADD R6, R6, 0x2 ;  /* 0x0000000206063836 */ /* 0x000fc60000000000 */
[----:B------:R-:W-:-:S05]  /*6160*/  LOP3.LUT R3, R3, 0xff, RZ, 0xc0, !PT ;  /* 0x000000ff03037812 */ /* 0x000fca00078ec0ff */
[----:B------:R-:W-:-:S04]  /*6170*/  IMAD.WIDE.U32 R36, R36, R3, RZ ;  /* 0x0000000324247225 */ /* 0x000fc800078e00ff */
[----:B------:R-:W-:Y:S01]  /*6180*/  IMAD R31, R4, R3, RZ ;  /* 0x00000003041f7224 */ /* 0x000fe200078e02ff */
[----:B------:R-:W-:-:S03]  /*6190*/  @P3 LOP3.LUT R3, R6, 0xff, RZ, 0xc0, !PT ;  /* 0x000000ff06033812 */ /* 0x000fc600078ec0ff */
[----:B------:R-:W-:Y:S02]  /*61a0*/  IMAD.IADD R4, R37, 0x1, R31 ;  /* 0x0000000125047824 */ /* 0x000fe400078e021f */
[----:B--2---:R-:W-:-:S04]  /*61b0*/  IMAD.WIDE.U32 R34, R5, R36, R34 ;  /* 0x0000002405227225 */ /* 0x004fc800078e0022 */
[----:B------:R-:W-:Y:S02]  /*61c0*/  IMAD R5, R4, R5, RZ ;  /* 0x0000000504057224 */ /* 0x000fe400078e02ff */
[----:B------:R-:W-:-:S04]  /*61d0*/  @P3 IMAD.WIDE.U32 R36, R36, R3, RZ ;  /* 0x0000000324243225 */ /* 0x000fc800078e00ff */
[----:B------:R-:W-:Y:S02]  /*61e0*/  @P3 IMAD R3, R4, R3, RZ ;  /* 0x0000000304033224 */ /* 0x000fe400078e02ff */
[----:B------:R-:W-:Y:S02]  /*61f0*/  IMAD.IADD R29, R35, 0x1, R5 ;  /* 0x00000001231d7824 */ /* 0x000fe400078e0205 */
[----:B------:R-:W-:Y:S02]  /*6200*/  @P3 IMAD.IADD R4, R37, 0x1, R3 ;  /* 0x0000000125043824 */ /* 0x000fe400078e0203 */
[----:B------:R-:W-:Y:S02]  /*6210*/  @P3 IMAD.MOV.U32 R35, RZ, RZ, R29 ;  /* 0x000000ffff233224 */ /* 0x000fe400078e001d */
[----:B---3--:R-:W-:Y:S02]  /*6220*/  @P3 IMAD R3, R4, R7, RZ ;  /* 0x0000000704033224 */ /* 0x008fe400078e02ff */
[----:B------:R-:W-:-:S04]  /*6230*/  @P3 IMAD.WIDE.U32 R36, R7, R36, R34 ;  /* 0x0000002407243225 */ /* 0x000fc800078e0022 */
[----:B------:R-:W-:Y:S01]  /*6240*/  @P3 IMAD.MOV.U32 R34, RZ, RZ, R36 ;  /* 0x000000ffff223224 */ /* 0x000fe200078e0024 */
[----:B------:R-:W-:-:S07]  /*6250*/  @P3 IADD3 R29, PT, PT, R37, R3, RZ ;  /* 0x00000003251d3210 */ /* 0x000fce0007ffe0ff */
.L_x_92:
[----:B------:R-:W-:Y:S05]  /*6260*/  BSYNC.RECONVERGENT B1 ;  /* 0x0000000000017941 */ /* 0x000fea0003800200 */
.L_x_85:
[----:B------:R-:W0:Y:S02]  /*6270*/  LDCU.64 UR4, c[0x0][0x380] ;  /* 0x00007000ff0477ac */ /* 0x000e240008000a00 */
[----:B0-----:R-:W-:-:S04]  /*6280*/  LEA R4, P3, R34, UR4, 0x1 ;  /* 0x0000000422047c11 */ /* 0x001fc8000f8608ff */
[----:B-----5:R-:W-:-:S05]  /*6290*/  LEA.HI.X R5, R34, UR5, R29, 0x1, P3 ;  /* 0x0000000522057c11 */ /* 0x020fca00098f0c1d */
[----:B------:R-:W2:Y:S01]  /*62a0*/  LDG.E.U8 R6, desc[UR36][R4.64] ;  /* 0x0000002404067981 */ /* 0x000ea2000c1e1100 */
[----:B------:R-:W-:Y:S01]  /*62b0*/  LOP3.LUT R3, R28, 0xff, RZ, 0xc0, !PT ;  /* 0x000000ff1c037812 */ /* 0x000fe200078ec0ff */
[----:B------:R-:W-:Y:S03]  /*62c0*/  BSSY.RECONVERGENT B1, `(.L_x_99) ;  /* 0x0000005000017945 */ /* 0x000fe60003800200 */
[----:B--2---:R-:W-:-:S13]  /*62d0*/  ISETP.GT.U32.AND P3, PT, R3, R6, PT ;  /* 0x000000060300720c */ /* 0x004fda0003f64070 */
[----:B------:R-:W-:Y:S05]  /*62e0*/  @!P3 BRA `(.L_x_100) ;  /* 0x000000000008b947 */ /* 0x000fea0003800000 */
[----:B------:R0:W5:Y:S01]  /*62f0*/  LDG.E.U8 R26, desc[UR36][R4.64+0x1] ;  /* 0x00000124041a7981 */ /* 0x000162000c1e1100 */
[----:B------:R-:W-:-:S07]  /*6300*/  PRMT R28, R6, 0x7610, R28 ;  /* 0x00007610061c7816 */ /* 0x000fce000000001c */
.L_x_100:
[----:B------:R-:W-:Y:S05]  /*6310*/  BSYNC.RECONVERGENT B1 ;  /* 0x0000000000017941 */ /* 0x000fea0003800200 */
.L_x_99:
[----:B------:R-:W-:-:S05]  /*6320*/  VIADD R2, R2, 0x1 ;  /* 0x0000000102027836 */ /* 0x000fca0000000000 */
[----:B------:R-:W-:-:S13]  /*6330*/  ISETP.NE.AND P3, PT, R2, R0, PT ;  /* 0x000000000200720c */ /* 0x000fda0003f65270 */
[----:B------:R-:W-:Y:S05]  /*6340*/  @P3 BRA `(.L_x_101) ;  /* 0xffffffd8005c3947 */ /* 0x000fea000383ffff */
[----:B------:R-:W-:Y:S05]  /*6350*/  BSYNC.RECONVERGENT B0 ;  /* 0x0000000000007941 */ /* 0x000fea0003800200 */
.L_x_74:
[----:B------:R-:W-:Y:S02]  /*6360*/  LOP3.LUT R7, R28, 0xff, RZ, 0xc0, !PT ;  /* 0x000000ff1c077812 */ /* 0x000fe400078ec0ff */
[----:B------:R-:W-:-:S03]  /*6370*/  ISETP.NE.AND P4, PT, R32, RZ, PT ;  /* 0x000000ff2000720c */ /* 0x000fc60003f85270 */
[----:B------:R-:W-:-:S05]  /*6380*/  VIADD R7, R7, 0x1 ;  /* 0x0000000107077836 */ /* 0x000fca0000000000 */
[C---:B------:R-:W-:Y:S02]  /*6390*/  PRMT R2, R7.reuse, 0x9910, RZ ;  /* 0x0000991007027816 */ /* 0x040fe400000000ff */
[----:B0-----:R-:W-:-:S04]  /*63a0*/  LOP3.LUT R5, R7, 0xff, RZ, 0xc0, !PT ;  /* 0x000000ff07057812 */ /* 0x001fc800078ec0ff */
[----:B------:R-:W-:-:S13]  /*63b0*/  ISETP.NE.AND P0, PT, R5, R2, PT ;  /* 0x000000020500720c */ /* 0x000fda0003f05270 */
[----:B------:R-:W0:Y:S02]  /*63c0*/  @!P0 LDC.64 R2, c[0x0][0x388] ;  /* 0x0000e200ff028b82 */ /* 0x000e240000000a00 */
[----:B0-----:R-:W-:-:S04]  /*63d0*/  @!P0 LEA R2, P1, R8, R2, 0x1 ;  /* 0x0000000208028211 */ /* 0x001fc800078208ff */
[----:B------:R-:W-:-:S05]  /*63e0*/  @!P0 LEA.HI.X R3, R8, R3, R9, 0x1, P1 ;  /* 0x0000000308038211 */ /* 0x000fca00008f0c09 */
[----:B------:R1:W-:Y:S04]  /*63f0*/  @!P0 STG.E.U8 desc[UR36][R2.64], R7 ;  /* 0x0000000702008986 */ /* 0x0003e8000c101124 */
[----:B-----5:R1:W-:Y:S04]  /*6400*/  @!P0 STG.E.U8 desc[UR36][R2.64+0x1], R26 ;  /* 0x0000011a02008986 */ /* 0x0203e8000c101124 */
[----:B------:R-:W2:Y:S02]  /*6410*/  @!P0 LDG.E.U8 R23, desc[UR36][R10.64+0x8] ;  /* 0x000008240a178981 */ /* 0x000ea4000c1e1100 */
        /* <DEDUP_REMOVED lines=8> */
        .weak           $__internal_0_$__cuda_sm20_div_u64
        .type           $__internal_0_$__cuda_sm20_div_u64,@function
        .size           $__internal_0_$__cuda_sm20_div_u64,(.L_x_104 - $__internal_0_$__cuda_sm20_div_u64)
$__internal_0_$__cuda_sm20_div_u64:
[----:B------:R-:W0:Y:S08]  /*64a0*/  I2F.U64.RP R42, R30 ;  /* 0x0000001e002a7312 */ /* 0x000e300000309000 */
[----:B0-----:R-:W0:Y:S02]  /*64b0*/  MUFU.RCP R42, R42 ;  /* 0x0000002a002a7308 */ /* 0x001e240000001000 */
[----:B0-----:R-:W-:-:S06]  /*64c0*/  IADD3 R6, PT, PT, R42, 0x1ffffffe, RZ ;  /* 0x1ffffffe2a067810 */ /* 0x001fcc0007ffe0ff */
[----:B------:R-:W0:Y:S02]  /*64d0*/  F2I.U64.TRUNC R6, R6 ;  /* 0x0000000600067311 */ /* 0x000e24000020d800 */
[----:B0-----:R-:W-:-:S04]  /*64e0*/  IMAD.WIDE.U32 R28, R6, R30, RZ ;  /* 0x0000001e061c7225 */ /* 0x001fc800078e00ff */
[----:B------:R-:W-:Y:S01]  /*64f0*/  IMAD R29, R6, R31, R29 ;  /* 0x0000001f061d7224 */ /* 0x000fe200078e021d */
[----:B------:R-:W-:-:S03]  /*6500*/  IADD3 R41, P1, PT, RZ, -R28, RZ ;  /* 0x8000001cff297210 */ /* 0x000fc60007f3e0ff */
[----:B------:R-:W-:Y:S02]  /*6510*/  IMAD R29, R7, R30, R29 ;  /* 0x0000001e071d7224 */ /* 0x000fe400078e021d */
[----:B------:R-:W-:-:S04]  /*6520*/  IMAD.HI.U32 R28, R6, R41, RZ ;  /* 0x00000029061c7227 */ /* 0x000fc800078e00ff */
[----:B------:R-:W-:Y:S02]  /*6530*/  IMAD.X R43, RZ, RZ, ~R29, P1 ;  /* 0x000000ffff2b7224 */ /* 0x000fe400008e0e1d */
[----:B------:R-:W-:Y:S02]  /*6540*/  IMAD.MOV.U32 R29, RZ, RZ, R6 ;  /* 0x000000ffff1d7224 */ /* 0x000fe400078e0006 */
[----:B------:R-:W-:-:S04]  /*6550*/  IMAD.WIDE.U32 R28, P1, R6, R43, R28 ;  /* 0x0000002b061c7225 */ /* 0x000fc8000782001c */
[----:B------:R-:W-:-:S04]  /*6560*/  IMAD.HI.U32 R28, P2, R7, R41, R28 ;  /* 0x00000029071c7227 */ /* 0x000fc8000784001c */
[CC--:B------:R-:W-:Y:S02]  /*6570*/  IMAD R29, R7.reuse, R43.reuse, RZ ;  /* 0x0000002b071d7224 */ /* 0x0c0fe400078e02ff */
[----:B------:R-:W-:-:S03]  /*6580*/  IMAD.HI.U32 R43, R7, R43, RZ ;  /* 0x0000002b072b7227 */ /* 0x000fc600078e00ff */
[----:B------:R-:W-:Y:S01]  /*6590*/  IADD3 R29, P3, PT, R29, R28, RZ ;  /* 0x0000001c1d1d7210 */ /* 0x000fe20007f7e0ff */
[----:B------:R-:W-:-:S04]  /*65a0*/  IMAD.X R41, R43, 0x1, R7, P1 ;  /* 0x000000012b297824 */ /* 0x000fc800008e0607 */
[----:B------:R-:W-:Y:S01]  /*65b0*/  IMAD.WIDE.U32 R6, R29, R30, RZ ;  /* 0x0000001e1d067225 */ /* 0x000fe200078e00ff */
[----:B------:R-:W-:-:S03]  /*65c0*/  IADD3.X R41, PT, PT, RZ, RZ, R41, P3, P2 ;  /* 0x000000ffff297210 */ /* 0x000fc60001fe4429 */
[----:B------:R-:W-:Y:S01]  /*65d0*/  IMAD R28, R29, R31, R7 ;  /* 0x0000001f1d1c7224 */ /* 0x000fe200078e0207 */
[----:B------:R-:W-:-:S03]  /*65e0*/  IADD3 R7, P1, PT, RZ, -R6, RZ ;  /* 0x80000006ff077210 */ /* 0x000fc60007f3e0ff */
[----:B------:R-:W-:Y:S02]  /*65f0*/  IMAD R6, R41, R30, R28 ;  /* 0x0000001e29067224 */ /* 0x000fe400078e021c */
[----:B------:R-:W-:-:S03]  /*6600*/  IMAD.HI.U32 R28, R29, R7, RZ ;  /* 0x000000071d1c7227 */ /* 0x000fc600078e00ff */
[----:B------:R-:W-:-:S05]  /*6610*/  IADD3.X R6, PT, PT, RZ, ~R6, RZ, P1, !PT ;  /* 0x80000006ff067210 */ /* 0x000fca0000ffe4ff */
[----:B------:R-:W-:-:S04]  /*6620*/  IMAD.WIDE.U32 R28, P1, R29, R6, R28 ;  /* 0x000000061d1c7225 */ /* 0x000fc8000782001c */
[C---:B------:R-:W-:Y:S02]  /*6630*/  IMAD R42, R41.reuse, R6, RZ ;  /* 0x00000006292a7224 */ /* 0x040fe400078e02ff */
[----:B------:R-:W-:-:S04]  /*6640*/  IMAD.HI.U32 R29, P2, R41, R7, R28 ;  /* 0x00000007291d7227 */ /* 0x000fc8000784001c */
[----:B------:R-:W-:Y:S01]  /*6650*/  IMAD.HI.U32 R28, R41, R6, RZ ;  /* 0x00000006291c7227 */ /* 0x000fe200078e00ff */
[----:B------:R-:W-:-:S03]  /*6660*/  IADD3 R42, P3, PT, R42, R29, RZ ;  /* 0x0000001d2a2a7210 */ /* 0x000fc60007f7e0ff */
[----:B------:R-:W-:Y:S02]  /*6670*/  IMAD.X R28, R28, 0x1, R41, P1 ;  /* 0x000000011c1c7824 */ /* 0x000fe400008e0629 */
[----:B------:R-:W-:-:S03]  /*6680*/  IMAD.HI.U32 R6, R42, R35, RZ ;  /* 0x000000232a067227 */ /* 0x000fc600078e00ff */
[----:B------:R-:W-:Y:S01]  /*6690*/  IADD3.X R28, PT, PT, RZ, RZ, R28, P3, P2 ;  /* 0x000000ffff1c7210 */ /* 0x000fe20001fe441c */
[----:B------:R-:W-:Y:S02]  /*66a0*/  IMAD.MOV.U32 R7, RZ, RZ, RZ ;  /* 0x000000ffff077224 */ /* 0x000fe400078e00ff */
[----:B------:R-:W-:-:S04]  /*66b0*/  IMAD.WIDE.U32 R6, R42, R37, R6 ;  /* 0x000000252a067225 */ /* 0x000fc800078e0006 */
[C---:B------:R-:W-:Y:S02]  /*66c0*/  IMAD R29, R28.reuse, R37, RZ ;  /* 0x000000251c1d7224 */ /* 0x040fe400078e02ff */
[----:B------:R-:W-:-:S04]  /*66d0*/  IMAD.HI.U32 R6, P1, R28, R35, R6 ;  /* 0x000000231c067227 */ /* 0x000fc80007820006 */
[----:B------:R-:W-:Y:S01]  /*66e0*/  IMAD.HI.U32 R41, R28, R37, RZ ;  /* 0x000000251c297227 */ /* 0x000fe200078e00ff */
[----:B------:R-:W-:-:S03]  /*66f0*/  IADD3 R29, P2, PT, R29, R6, RZ ;  /* 0x000000061d1d7210 */ /* 0x000fc60007f5e0ff */
[----:B------:R-:W-:Y:S01]  /*6700*/  IMAD.X R41, RZ, RZ, R41, P1 ;  /* 0x000000ffff297224 */ /* 0x000fe200008e0629 */
[C---:B------:R-:W-:Y:S01]  /*6710*/  IADD3 R42, P3, PT, R29.reuse, 0x1, RZ ;  /* 0x000000011d2a7810 */ /* 0x040fe20007f7e0ff */
[----:B------:R-:W-:-:S03]  /*6720*/  IMAD.WIDE.U32 R6, R29, R30, RZ ;  /* 0x0000001e1d067225 */ /* 0x000fc600078e00ff */
[----:B------:R-:W-:Y:S01]  /*6730*/  IADD3.X R41, PT, PT, RZ, R41, RZ, P2, !PT ;  /* 0x00000029ff297210 */ /* 0x000fe200017fe4ff */
[----:B------:R-:W-:Y:S01]  /*6740*/  IMAD R7, R29, R31, R7 ;  /* 0x0000001f1d077224 */ /* 0x000fe200078e0207 */
[----:B------:R-:W-:-:S03]  /*6750*/  IADD3 R35, P2, PT, -R6, R35, RZ ;  /* 0x0000002306237210 */ /* 0x000fc60007f5e1ff */
[-C--:B------:R-:W-:Y:S01]  /*6760*/  IMAD R6, R41, R30.reuse, R7 ;  /* 0x0000001e29067224 */ /* 0x080fe200078e0207 */
[----:B------:R-:W-:Y:S01]  /*6770*/  ISETP.GE.U32.AND P1, PT, R35, R30, PT ;  /* 0x0000001e2300720c */ /* 0x000fe20003f26070 */
[----:B------:R-:W-:Y:S02]  /*6780*/  IMAD.X R28, RZ, RZ, R41, P3 ;  /* 0x000000ffff1c7224 */ /* 0x000fe400018e0629 */
[----:B------:R-:W-:Y:S01]  /*6790*/  IMAD.X R6, R37, 0x1, ~R6, P2 ;  /* 0x0000000125067824 */ /* 0x000fe200010e0e06 */
[----:B------:R-:W-:-:S04]  /*67a0*/  IADD3 R44, P2, PT, -R30, R35, RZ ;  /* 0x000000231e2c7210 */ /* 0x000fc80007f5e1ff */
[C---:B------:R-:W-:Y:S01]  /*67b0*/  ISETP.GE.U32.AND.EX P1, PT, R6.reuse, R31, PT, P1 ;  /* 0x0000001f0600720c */ /* 0x040fe20003f26110 */
[----:B------:R-:W-:Y:S01]  /*67c0*/  IMAD.X R7, R6, 0x1, ~R31, P2 ;  /* 0x0000000106077824 */ /* 0x000fe200010e0e1f */
[----:B------:R-:W-:Y:S02]  /*67d0*/  ISETP.NE.U32.AND P2, PT, R30, RZ, PT ;  /* 0x000000ff1e00720c */ /* 0x000fe40003f45070 */
[----:B------:R-:W-:Y:S02]  /*67e0*/  SEL R35, R44, R35, P1 ;  /* 0x000000232c237207 */ /* 0x000fe40000800000 */
[----:B------:R-:W-:Y:S02]  /*67f0*/  SEL R29, R42, R29, P1 ;  /* 0x0000001d2a1d7207 */ /* 0x000fe40000800000 */
[----:B------:R-:W-:Y:S01]  /*6800*/  SEL R6, R7, R6, P1 ;  /* 0x0000000607067207 */ /* 0x000fe20000800000 */
[----:B------:R-:W-:Y:S01]  /*6810*/  IMAD.MOV.U32 R7, RZ, RZ, 0x0 ;  /* 0x00000000ff077424 */ /* 0x000fe200078e00ff */
[----:B------:R-:W-:-:S02]  /*6820*/  SEL R41, R28, R41, P1 ;  /* 0x000000291c297207 */ /* 0x000fc40000800000 */
[----:B------:R-:W-:Y:S02]  /*6830*/  ISETP.GE.U32.AND P1, PT, R35, R30, PT ;  /* 0x0000001e2300720c */ /* 0x000fe40003f26070 */
[----:B------:R-:W-:Y:S02]  /*6840*/  IADD3 R28, P3, PT, R29, 0x1, RZ ;  /* 0x000000011d1c7810 */ /* 0x000fe40007f7e0ff */
[----:B------:R-:W-:Y:S02]  /*6850*/  ISETP.GE.U32.AND.EX P1, PT, R6, R31, PT, P1 ;  /* 0x0000001f0600720c */ /* 0x000fe40003f26110 */
[----:B------:R-:W-:Y:S02]  /*6860*/  IADD3.X R6, PT, PT, RZ, R41, RZ, P3, !PT ;  /* 0x00000029ff067210 */ /* 0x000fe40001ffe4ff */
[----:B------:R-:W-:Y:S02]  /*6870*/  SEL R28, R28, R29, P1 ;  /* 0x0000001d1c1c7207 */ /* 0x000fe40000800000 */
[----:B------:R-:W-:Y:S01]  /*6880*/  SEL R29, R6, R41, P1 ;  /* 0x00000029061d7207 */ /* 0x000fe20000800000 */
[----:B------:R-:W-:Y:S01]  /*6890*/  IMAD.MOV.U32 R6, RZ, RZ, R33 ;  /* 0x000000ffff067224 */ /* 0x000fe200078e0021 */
[----:B------:R-:W-:-:S04]  /*68a0*/  ISETP.NE.AND.EX P2, PT, R31, RZ, PT, P2 ;  /* 0x000000ff1f00720c */ /* 0x000fc80003f45320 */
[----:B------:R-:W-:Y:S02]  /*68b0*/  SEL R28, R28, 0xffffffff, P2 ;  /* 0xffffffff1c1c7807 */ /* 0x000fe40001000000 */
[----:B------:R-:W-:Y:S01]  /*68c0*/  SEL R29, R29, 0xffffffff, P2 ;  /* 0xffffffff1d1d7807 */ /* 0x000fe20001000000 */
[----:B------:R-:W-:Y:S06]  /*68d0*/  RET.REL.NODEC R6 `(run_permutations) ;  /* 0xffffff9406c87950 */ /* 0x000fec0003c3ffff */
.L_x_103:
[----:B------:R-:W-:-:S00]  /*68e0*/  BRA `(.L_x_103) ;  /* 0xfffffffc00fc7947 */ /* 0x000fc0000383ffff */
[----:B------:R-:W-:-:S00]  /*68f0*/  NOP ;  /* 0x0000000000007918 */ /* 0x000fc00000000000 */
        /* <DEDUP_REMOVED lines=8> */
.L_x_104:


//--------------------- .nv.global.init           --------------------------
	.section	.nv.global.init,"aw",@progbits
.nv.global.init:
	.type		$str,@object
	.size		$str,(.L_0 - $str)
$str:
        /*0000*/ 	.byte	0x46, 0x61, 0x63, 0x74, 0x3a, 0x20, 0x25, 0x6c, 0x6c, 0x75, 0x0a, 0x00
.L_0:


//--------------------- .nv.shared.reserved.0     --------------------------
	.section	.nv.shared.reserved.0,"aw",@nobits
	.weak		__nv_reservedSMEM_offset_0_alias
	.size		__nv_reservedSMEM_offset_0_alias, 0, 64
	.other		__nv_reservedSMEM_offset_0_alias,@"STO_CUDA_RESERVED_SHARED STV_DEFAULT"
__nv_reservedSMEM_offset_0_alias:
	.zero		0
	.zero		64


//--------------------- .nv.constant0.run_permutations --------------------------
	.section	.nv.constant0.run_permutations,"a",@progbits
	.sectionflags	@""
	.align	4
.nv.constant0.run_permutations:
	.zero		936


//--------------------- SYMBOLS --------------------------

	.type		.nv.reservedSmem.offset0,@object
	.size		.nv.reservedSmem.offset0,0x4
	.type		vprintf,@function
